	.target	sm_90a

	.elftype	@"ET_EXEC"


//--------------------- .note.nv.tkinfo           --------------------------
	.section	.note.nv.tkinfo,"",@"SHT_NOTE"
	.sectionflags	@"SHF_NOTE_NV_TKINFO"
	.tkinfo
        /*0018*/ 	.word	0x00000002
        /*0030*/ 	.string	""
        /*0030*/ 	.string	"ptxas"
        /*0030*/ 	.string	"Cuda compilation tools, release 13.0, V13.0.88"
        /*0030*/ 	.string	"Build cuda_13.0.r13.0/compiler.36424714_0"
        /*0030*/ 	.string	"-arch sm_90a -m 64 "



//--------------------- .note.nv.cuinfo           --------------------------
	.section	.note.nv.cuinfo,"",@"SHT_NOTE"
	.sectionflags	@"SHF_NOTE_NV_CUINFO"
        /*0018*/ 	.short	0x0002
        /*001a*/ 	.short	0x005a
        /*001c*/ 	.short	0x0082
	.zero		2


//--------------------- .nv.info                  --------------------------
	.section	.nv.info,"",@"SHT_CUDA_INFO"
	.align	4


	//----- nvinfo : EIATTR_REGCOUNT
	.align		4
        /*0000*/ 	.byte	0x04, 0x2f
        /*0002*/ 	.short	(.L_15 - .L_14)
	.align		4
.L_14:
        /*0004*/ 	.word	index@(_ZN7cutlass13device_kernelINS_4gemm6kernel13GemmUniversalIN4cute5tupleIJiiiiEEENS1_10collective13CollectiveMmaINS1_34MainloopSm90TmaGmmaWarpSpecializedILi45ENS5_IJNS4_1CILi2EEENSA_ILi1EEESC_EEENS1_32KernelTmaWarpSpecializedPingpongEEENS5_IJNSA_ILi64EEENSA_ILi16EEENSA_ILi32EEEEEENS_10bfloat16_tENS5_IJlSC_lEEESK_SL_NS4_8TiledMMAINS4_8MMA_AtomIJNS4_4SM904GMMA27MMA_64x16x16_F32BF16BF16_SSILNSP_5MajorE0ELSR_0ELNSP_7ScaleInE1ELSS_1EEEEEENS4_6LayoutINS5_IJSC_SC_SC_EEENS5_IJNSA_ILi0EEESX_SX_EEEEENS5_IJNS4_10UnderscoreES10_S10_EEEEENS4_13SM90_TMA_LOADENS4_14ComposedLayoutINS4_7SwizzleILi2ELi4ELi3EEENS4_18smem_ptr_flag_bitsILi16EEENSV_INS5_IJNSA_ILi8EEESI_EEENS5_IJSI_SC_EEEEEEEvNS4_8identityENS4_23SM90_TMA_LOAD_MULTICASTES1D_vS1E_EENS_8epilogue10collective6detail29Sm90TmaWarpSpecializedAdapterINS1I_15DefaultEpilogueISK_SL_SL_NS1H_6thread17LinearCombinationISK_Li1EffLNS1M_9ScaleType4KindE0ELNS_15FloatRoundStyleE2ESK_EENS1_15EpilogueDefaultEEEEEvvEEEEvNT_6ParamsE)
        /*0008*/ 	.word	0x000000a8


	//----- nvinfo : EIATTR_FRAME_SIZE
	.align		4
.L_15:
        /*000c*/ 	.byte	0x04, 0x11
        /*000e*/ 	.short	(.L_17 - .L_16)
	.align		4
.L_16:
        /*0010*/ 	.word	index@(_ZN7cutlass13device_kernelINS_4gemm6kernel13GemmUniversalIN4cute5tupleIJiiiiEEENS1_10collective13CollectiveMmaINS1_34MainloopSm90TmaGmmaWarpSpecializedILi45ENS5_IJNS4_1CILi2EEENSA_ILi1EEESC_EEENS1_32KernelTmaWarpSpecializedPingpongEEENS5_IJNSA_ILi64EEENSA_ILi16EEENSA_ILi32EEEEEENS_10bfloat16_tENS5_IJlSC_lEEESK_SL_NS4_8TiledMMAINS4_8MMA_AtomIJNS4_4SM904GMMA27MMA_64x16x16_F32BF16BF16_SSILNSP_5MajorE0ELSR_0ELNSP_7ScaleInE1ELSS_1EEEEEENS4_6LayoutINS5_IJSC_SC_SC_EEENS5_IJNSA_ILi0EEESX_SX_EEEEENS5_IJNS4_10UnderscoreES10_S10_EEEEENS4_13SM90_TMA_LOADENS4_14ComposedLayoutINS4_7SwizzleILi2ELi4ELi3EEENS4_18smem_ptr_flag_bitsILi16EEENSV_INS5_IJNSA_ILi8EEESI_EEENS5_IJSI_SC_EEEEEEEvNS4_8identityENS4_23SM90_TMA_LOAD_MULTICASTES1D_vS1E_EENS_8epilogue10collective6detail29Sm90TmaWarpSpecializedAdapterINS1I_15DefaultEpilogueISK_SL_SL_NS1H_6thread17LinearCombinationISK_Li1EffLNS1M_9ScaleType4KindE0ELNS_15FloatRoundStyleE2ESK_EENS1_15EpilogueDefaultEEEEEvvEEEEvNT_6ParamsE)
        /*0014*/ 	.word	0x00000000


	//----- nvinfo : EIATTR_MIN_STACK_SIZE
	.align		4
.L_17:
        /*0018*/ 	.byte	0x04, 0x12
        /*001a*/ 	.short	(.L_19 - .L_18)
	.align		4
.L_18:
        /*001c*/ 	.word	index@(_ZN7cutlass13device_kernelINS_4gemm6kernel13GemmUniversalIN4cute5tupleIJiiiiEEENS1_10collective13CollectiveMmaINS1_34MainloopSm90TmaGmmaWarpSpecializedILi45ENS5_IJNS4_1CILi2EEENSA_ILi1EEESC_EEENS1_32KernelTmaWarpSpecializedPingpongEEENS5_IJNSA_ILi64EEENSA_ILi16EEENSA_ILi32EEEEEENS_10bfloat16_tENS5_IJlSC_lEEESK_SL_NS4_8TiledMMAINS4_8MMA_AtomIJNS4_4SM904GMMA27MMA_64x16x16_F32BF16BF16_SSILNSP_5MajorE0ELSR_0ELNSP_7ScaleInE1ELSS_1EEEEEENS4_6LayoutINS5_IJSC_SC_SC_EEENS5_IJNSA_ILi0EEESX_SX_EEEEENS5_IJNS4_10UnderscoreES10_S10_EEEEENS4_13SM90_TMA_LOADENS4_14ComposedLayoutINS4_7SwizzleILi2ELi4ELi3EEENS4_18smem_ptr_flag_bitsILi16EEENSV_INS5_IJNSA_ILi8EEESI_EEENS5_IJSI_SC_EEEEEEEvNS4_8identityENS4_23SM90_TMA_LOAD_MULTICASTES1D_vS1E_EENS_8epilogue10collective6detail29Sm90TmaWarpSpecializedAdapterINS1I_15DefaultEpilogueISK_SL_SL_NS1H_6thread17LinearCombinationISK_Li1EffLNS1M_9ScaleType4KindE0ELNS_15FloatRoundStyleE2ESK_EENS1_15EpilogueDefaultEEEEEvvEEEEvNT_6ParamsE)
        /*0020*/ 	.word	0x00000000
.L_19:


//--------------------- .nv.compat                --------------------------
	.section	.nv.compat,"",@"SHT_CUDA_COMPAT_INFO"
	.align	4
        /*0000*/ 	.byte	0x02, 0x09, 0x01, 0x00, 0x02, 0x02, 0x04, 0x00, 0x02, 0x05, 0x05, 0x00, 0x03, 0x07, 0x01, 0x01
        /*0010*/ 	.byte	0x02, 0x03, 0x01, 0x00, 0x02, 0x06, 0x01, 0x00, 0x04, 0x0b, 0x08, 0x00, 0x00, 0x00, 0x00, 0x00
        /*0020*/ 	.byte	0x00, 0x00, 0x00, 0x00


//--------------------- .nv.info._ZN7cutlass13device_kernelINS_4gemm6kernel13GemmUniversalIN4cute5tupleIJiiiiEEENS1_10collective13CollectiveMmaINS1_34MainloopSm90TmaGmmaWarpSpecializedILi45ENS5_IJNS4_1CILi2EEENSA_ILi1EEESC_EEENS1_32KernelTmaWarpSpecializedPingpongEEENS5_IJNSA_ILi64EEENSA_ILi16EEENSA_ILi32EEEEEENS_10bfloat16_tENS5_IJlSC_lEEESK_SL_NS4_8TiledMMAINS4_8MMA_AtomIJNS4_4SM904GMMA27MMA_64x16x16_F32BF16BF16_SSILNSP_5MajorE0ELSR_0ELNSP_7ScaleInE1ELSS_1EEEEEENS4_6LayoutINS5_IJSC_SC_SC_EEENS5_IJNSA_ILi0EEESX_SX_EEEEENS5_IJNS4_10UnderscoreES10_S10_EEEEENS4_13SM90_TMA_LOADENS4_14ComposedLayoutINS4_7SwizzleILi2ELi4ELi3EEENS4_18smem_ptr_flag_bitsILi16EEENSV_INS5_IJNSA_ILi8EEESI_EEENS5_IJSI_SC_EEEEEEEvNS4_8identityENS4_23SM90_TMA_LOAD_MULTICASTES1D_vS1E_EENS_8epilogue10collective6detail29Sm90TmaWarpSpecializedAdapterINS1I_15DefaultEpilogueISK_SL_SL_NS1H_6thread17LinearCombinationISK_Li1EffLNS1M_9ScaleType4KindE0ELNS_15FloatRoundStyleE2ESK_EENS1_15EpilogueDefaultEEEEEvvEEEEvNT_6ParamsE --------------------------
	.section	.nv.info._ZN7cutlass13device_kernelINS_4gemm6kernel13GemmUniversalIN4cute5tupleIJiiiiEEENS1_10collective13CollectiveMmaINS1_34MainloopSm90TmaGmmaWarpSpecializedILi45ENS5_IJNS4_1CILi2EEENSA_ILi1EEESC_EEENS1_32KernelTmaWarpSpecializedPingpongEEENS5_IJNSA_ILi64EEENSA_ILi16EEENSA_ILi32EEEEEENS_10bfloat16_tENS5_IJlSC_lEEESK_SL_NS4_8TiledMMAINS4_8MMA_AtomIJNS4_4SM904GMMA27MMA_64x16x16_F32BF16BF16_SSILNSP_5MajorE0ELSR_0ELNSP_7ScaleInE1ELSS_1EEEEEENS4_6LayoutINS5_IJSC_SC_SC_EEENS5_IJNSA_ILi0EEESX_SX_EEEEENS5_IJNS4_10UnderscoreES10_S10_EEEEENS4_13SM90_TMA_LOADENS4_14ComposedLayoutINS4_7SwizzleILi2ELi4ELi3EEENS4_18smem_ptr_flag_bitsILi16EEENSV_INS5_IJNSA_ILi8EEESI_EEENS5_IJSI_SC_EEEEEEEvNS4_8identityENS4_23SM90_TMA_LOAD_MULTICASTES1D_vS1E_EENS_8epilogue10collective6detail29Sm90TmaWarpSpecializedAdapterINS1I_15DefaultEpilogueISK_SL_SL_NS1H_6thread17LinearCombinationISK_Li1EffLNS1M_9ScaleType4KindE0ELNS_15FloatRoundStyleE2ESK_EENS1_15EpilogueDefaultEEEEEvvEEEEvNT_6ParamsE,"",@"SHT_CUDA_INFO"
	.sectionflags	@""
	.align	4


	//----- nvinfo : EIATTR_CUDA_API_VERSION
	.align		4
        /*0000*/ 	.byte	0x04, 0x37
        /*0002*/ 	.short	(.L_21 - .L_20)
.L_20:
        /*0004*/ 	.word	0x00000082


	//----- nvinfo : EIATTR_KPARAM_INFO
	.align		4
.L_21:
        /*0008*/ 	.byte	0x04, 0x17
        /*000a*/ 	.short	(.L_23 - .L_22)
.L_22:
        /*000c*/ 	.word	0x00000000
        /*0010*/ 	.short	0x0000
        /*0012*/ 	.short	0x0070
        /*0014*/ 	.byte	0x00, 0xf0, 0x01, 0x10


	//----- nvinfo : EIATTR_SPARSE_MMA_MASK
	.align		4
.L_23:
        /*0018*/ 	.byte	0x03, 0x50
        /*001a*/ 	.short	0x0000


	//----- nvinfo : EIATTR_MAXREG_COUNT
	.align		4
        /*001c*/ 	.byte	0x03, 0x1b
        /*001e*/ 	.short	0x00a8


	//----- nvinfo : EIATTR_NUM_BARRIERS
	.align		4
        /*0020*/ 	.byte	0x02, 0x4c
        /*0022*/ 	.byte	0x01
	.zero		1


	//----- nvinfo : EIATTR_EXTERNS
	.align		4
        /*0024*/ 	.byte	0x04, 0x0f
        /*0026*/ 	.short	(.L_25 - .L_24)


	//   ....[0]....
	.align		4
.L_24:
        /*0028*/ 	.word	index@(__assertfail)


	//----- nvinfo : EIATTR_MERCURY_ISA_VERSION
	.align		4
.L_25:
        /*002c*/ 	.byte	0x03, 0x5f
        /*002e*/ 	.short	0x0101


	//----- nvinfo : EIATTR_INT_WARP_WIDE_INSTR_OFFSETS
	.align		4
        /*0030*/ 	.byte	0x04, 0x31
        /*0032*/ 	.short	(.L_27 - .L_26)


	//   ....[0]....
.L_26:
        /*0034*/ 	.word	0x00000a40


	//   ....[1]....
        /*0038*/ 	.word	0x00000a80


	//   ....[2]....
        /*003c*/ 	.word	0x00000ae0


	//   ....[3]....
        /*0040*/ 	.word	0x00000b10


	//   ....[4]....
        /*0044*/ 	.word	0x00000c20


	//   ....[5]....
        /*0048*/ 	.word	0x00000ca0


	//   ....[6]....
        /*004c*/ 	.word	0x00000cb0


	//   ....[7]....
        /*0050*/ 	.word	0x00000d10


	//----- nvinfo : EIATTR_COOP_GROUP_MASK_REGIDS
	.align		4
.L_27:
        /*0054*/ 	.byte	0x04, 0x29
        /*0056*/ 	.short	(.L_29 - .L_28)


	//   ....[0]....
.L_28:
        /*0058*/ 	.word	0xffffffff


	//   ....[1]....
        /*005c*/ 	.word	0xffffffff


	//   ....[2]....
        /*0060*/ 	.word	0xffffffff


	//   ....[3]....
        /*0064*/ 	.word	0xffffffff


	//   ....[4]....
        /*0068*/ 	.word	0xffffffff


	//   ....[5]....
        /*006c*/ 	.word	0xffffffff


	//   ....[6]....
        /*0070*/ 	.word	0xffffffff


	//----- nvinfo : EIATTR_COOP_GROUP_INSTR_OFFSETS
	.align		4
.L_29:
        /*0074*/ 	.byte	0x04, 0x28
        /*0076*/ 	.short	(.L_31 - .L_30)


	//   ....[0]....
.L_30:
        /*0078*/ 	.word	0x00000060


	//   ....[1]....
        /*007c*/ 	.word	0x00000070


	//   ....[2]....
        /*0080*/ 	.word	0x00000130


	//   ....[3]....
        /*0084*/ 	.word	0x00000810


	//   ....[4]....
        /*0088*/ 	.word	0x00000850


	//   ....[5]....
        /*008c*/ 	.word	0x000008e0


	//   ....[6]....
        /*0090*/ 	.word	0x00000ea0


	//----- nvinfo : EIATTR_REG_RECONFIG
	.align		4
.L_31:
        /*0094*/ 	.byte	0x01, 0x54
	.zero		2


	//----- nvinfo : EIATTR_SYSCALL_OFFSETS
	.align		4
        /*0098*/ 	.byte	0x04, 0x46
        /*009a*/ 	.short	(.L_33 - .L_32)


	//   ....[0]....
.L_32:
        /*009c*/ 	.word	0x00001ec0


	//----- nvinfo : EIATTR_MBARRIER_INSTR_OFFSETS
	.align		4
.L_33:
        /*00a0*/ 	.byte	0x04, 0x39
        /*00a2*/ 	.short	(.L_35 - .L_34)


	//   ....[0]....
.L_34:
        /*00a4*/ 	.word	0x00000250
        /*00a8*/ 	.word	0x000000ff
        /*00ac*/ 	.word	0x00000000
        /*00b0*/ 	.short	0x0100
        /*00b2*/ 	.byte	0x08
	.zero		1


	//   ....[1]....
        /*00b4*/ 	.word	0x00000260
        /*00b8*/ 	.word	0x000000ff
        /*00bc*/ 	.word	0x00000168
        /*00c0*/ 	.short	0x0100
        /*00c2*/ 	.byte	0x08
	.zero		1


	//   ....[2]....
        /*00c4*/ 	.word	0x00000270
        /*00c8*/ 	.word	0x000000ff
        /*00cc*/ 	.word	0x00000008
        /*00d0*/ 	.short	0x0100
        /*00d2*/ 	.byte	0x08
	.zero		1


	//   ....[3]....
        /*00d4*/ 	.word	0x00000280
        /*00d8*/ 	.word	0x000000ff
        /*00dc*/ 	.word	0x00000170
        /*00e0*/ 	.short	0x0100
        /*00e2*/ 	.byte	0x08
	.zero		1


	//   ....[4]....
        /*00e4*/ 	.word	0x00000290
        /*00e8*/ 	.word	0x000000ff
        /*00ec*/ 	.word	0x00000010
        /*00f0*/ 	.short	0x0100
        /*00f2*/ 	.byte	0x08
	.zero		1


	//   ....[5]....
        /*00f4*/ 	.word	0x000002a0
        /*00f8*/ 	.word	0x000000ff
        /*00fc*/ 	.word	0x00000178
        /*0100*/ 	.short	0x0100
        /*0102*/ 	.byte	0x08
	.zero		1


	//   ....[6]....
        /*0104*/ 	.word	0x000002b0
        /*0108*/ 	.word	0x000000ff
        /*010c*/ 	.word	0x00000018
        /*0110*/ 	.short	0x0100
        /*0112*/ 	.byte	0x08
	.zero		1


	//   ....[7]....
        /*0114*/ 	.word	0x000002c0
        /*0118*/ 	.word	0x000000ff
        /*011c*/ 	.word	0x00000180
        /*0120*/ 	.short	0x0100
        /*0122*/ 	.byte	0x08
	.zero		1


	//   ....[8]....
        /*0124*/ 	.word	0x000002d0
        /*0128*/ 	.word	0x000000ff
        /*012c*/ 	.word	0x00000020
        /*0130*/ 	.short	0x0100
        /*0132*/ 	.byte	0x08
	.zero		1


	//   ....[9]....
        /*0134*/ 	.word	0x000002e0
        /*0138*/ 	.word	0x000000ff
        /*013c*/ 	.word	0x00000188
        /*0140*/ 	.short	0x0100
        /*0142*/ 	.byte	0x08
	.zero		1


	//   ....[10]....
        /*0144*/ 	.word	0x000002f0
        /*0148*/ 	.word	0x000000ff
        /*014c*/ 	.word	0x00000028
        /*0150*/ 	.short	0x0100
        /*0152*/ 	.byte	0x08
	.zero		1


	//   ....[11]....
        /*0154*/ 	.word	0x00000300
        /*0158*/ 	.word	0x000000ff
        /*015c*/ 	.word	0x00000190
        /*0160*/ 	.short	0x0100
        /*0162*/ 	.byte	0x08
	.zero		1


	//   ....[12]....
        /*0164*/ 	.word	0x00000310
        /*0168*/ 	.word	0x000000ff
        /*016c*/ 	.word	0x00000030
        /*0170*/ 	.short	0x0100
        /*0172*/ 	.byte	0x08
	.zero		1


	//   ....[13]....
        /*0174*/ 	.word	0x00000320
        /*0178*/ 	.word	0x000000ff
        /*017c*/ 	.word	0x00000198
        /*0180*/ 	.short	0x0100
        /*0182*/ 	.byte	0x08
	.zero		1


	//   ....[14]....
        /*0184*/ 	.word	0x00000330
        /*0188*/ 	.word	0x000000ff
        /*018c*/ 	.word	0x00000038
        /*0190*/ 	.short	0x0100
        /*0192*/ 	.byte	0x08
	.zero		1


	//   ....[15]....
        /*0194*/ 	.word	0x00000340
        /*0198*/ 	.word	0x000000ff
        /*019c*/ 	.word	0x000001a0
        /*01a0*/ 	.short	0x0100
        /*01a2*/ 	.byte	0x08
	.zero		1


	//   ....[16]....
        /*01a4*/ 	.word	0x00000350
        /*01a8*/ 	.word	0x000000ff
        /*01ac*/ 	.word	0x00000040
        /*01b0*/ 	.short	0x0100
        /*01b2*/ 	.byte	0x08
	.zero		1


	//   ....[17]....
        /*01b4*/ 	.word	0x00000360
        /*01b8*/ 	.word	0x000000ff
        /*01bc*/ 	.word	0x000001a8
        /*01c0*/ 	.short	0x0100
        /*01c2*/ 	.byte	0x08
	.zero		1


	//   ....[18]....
        /*01c4*/ 	.word	0x00000370
        /*01c8*/ 	.word	0x000000ff
        /*01cc*/ 	.word	0x00000048
        /*01d0*/ 	.short	0x0100
        /*01d2*/ 	.byte	0x08
	.zero		1


	//   ....[19]....
        /*01d4*/ 	.word	0x00000380
        /*01d8*/ 	.word	0x000000ff
        /*01dc*/ 	.word	0x000001b0
        /*01e0*/ 	.short	0x0100
        /*01e2*/ 	.byte	0x08
	.zero		1


	//   ....[20]....
        /*01e4*/ 	.word	0x00000390
        /*01e8*/ 	.word	0x000000ff
        /*01ec*/ 	.word	0x00000050
        /*01f0*/ 	.short	0x0100
        /*01f2*/ 	.byte	0x08
	.zero		1


	//   ....[21]....
        /*01f4*/ 	.word	0x000003a0
        /*01f8*/ 	.word	0x000000ff
        /*01fc*/ 	.word	0x000001b8
        /*0200*/ 	.short	0x0100
        /*0202*/ 	.byte	0x08
	.zero		1


	//   ....[22]....
        /*0204*/ 	.word	0x000003b0
        /*0208*/ 	.word	0x000000ff
        /*020c*/ 	.word	0x00000058
        /*0210*/ 	.short	0x0100
        /*0212*/ 	.byte	0x08
	.zero		1


	//   ....[23]....
        /*0214*/ 	.word	0x000003c0
        /*0218*/ 	.word	0x000000ff
        /*021c*/ 	.word	0x000001c0
        /*0220*/ 	.short	0x0100
        /*0222*/ 	.byte	0x08
	.zero		1


	//   ....[24]....
        /*0224*/ 	.word	0x000003d0
        /*0228*/ 	.word	0x000000ff
        /*022c*/ 	.word	0x00000060
        /*0230*/ 	.short	0x0100
        /*0232*/ 	.byte	0x08
	.zero		1


	//   ....[25]....
        /*0234*/ 	.word	0x000003e0
        /*0238*/ 	.word	0x000000ff
        /*023c*/ 	.word	0x000001c8
        /*0240*/ 	.short	0x0100
        /*0242*/ 	.byte	0x08
	.zero		1


	//   ....[26]....
        /*0244*/ 	.word	0x000003f0
        /*0248*/ 	.word	0x000000ff
        /*024c*/ 	.word	0x00000068
        /*0250*/ 	.short	0x0100
        /*0252*/ 	.byte	0x08
	.zero		1


	//   ....[27]....
        /*0254*/ 	.word	0x00000400
        /*0258*/ 	.word	0x000000ff
        /*025c*/ 	.word	0x000001d0
        /*0260*/ 	.short	0x0100
        /*0262*/ 	.byte	0x08
	.zero		1


	//   ....[28]....
        /*0264*/ 	.word	0x00000410
        /*0268*/ 	.word	0x000000ff
        /*026c*/ 	.word	0x00000070
        /*0270*/ 	.short	0x0100
        /*0272*/ 	.byte	0x08
	.zero		1


	//   ....[29]....
        /*0274*/ 	.word	0x00000420
        /*0278*/ 	.word	0x000000ff
        /*027c*/ 	.word	0x000001d8
        /*0280*/ 	.short	0x0100
        /*0282*/ 	.byte	0x08
	.zero		1


	//   ....[30]....
        /*0284*/ 	.word	0x00000430
        /*0288*/ 	.word	0x000000ff
        /*028c*/ 	.word	0x00000078
        /*0290*/ 	.short	0x0100
        /*0292*/ 	.byte	0x08
	.zero		1


	//   ....[31]....
        /*0294*/ 	.word	0x00000440
        /*0298*/ 	.word	0x000000ff
        /*029c*/ 	.word	0x000001e0
        /*02a0*/ 	.short	0x0100
        /*02a2*/ 	.byte	0x08
	.zero		1


	//   ....[32]....
        /*02a4*/ 	.word	0x00000450
        /*02a8*/ 	.word	0x000000ff
        /*02ac*/ 	.word	0x00000080
        /*02b0*/ 	.short	0x0100
        /*02b2*/ 	.byte	0x08
	.zero		1


	//   ....[33]....
        /*02b4*/ 	.word	0x00000460
        /*02b8*/ 	.word	0x000000ff
        /*02bc*/ 	.word	0x000001e8
        /*02c0*/ 	.short	0x0100
        /*02c2*/ 	.byte	0x08
	.zero		1


	//   ....[34]....
        /*02c4*/ 	.word	0x00000470
        /*02c8*/ 	.word	0x000000ff
        /*02cc*/ 	.word	0x00000088
        /*02d0*/ 	.short	0x0100
        /*02d2*/ 	.byte	0x08
	.zero		1


	//   ....[35]....
        /*02d4*/ 	.word	0x00000480
        /*02d8*/ 	.word	0x000000ff
        /*02dc*/ 	.word	0x000001f0
        /*02e0*/ 	.short	0x0100
        /*02e2*/ 	.byte	0x08
	.zero		1


	//   ....[36]....
        /*02e4*/ 	.word	0x00000490
        /*02e8*/ 	.word	0x000000ff
        /*02ec*/ 	.word	0x00000090
        /*02f0*/ 	.short	0x0100
        /*02f2*/ 	.byte	0x08
	.zero		1


	//   ....[37]....
        /*02f4*/ 	.word	0x000004a0
        /*02f8*/ 	.word	0x000000ff
        /*02fc*/ 	.word	0x000001f8
        /*0300*/ 	.short	0x0100
        /*0302*/ 	.byte	0x08
	.zero		1


	//   ....[38]....
        /*0304*/ 	.word	0x000004b0
        /*0308*/ 	.word	0x000000ff
        /*030c*/ 	.word	0x00000098
        /*0310*/ 	.short	0x0100
        /*0312*/ 	.byte	0x08
	.zero		1


	//   ....[39]....
        /*0314*/ 	.word	0x000004c0
        /*0318*/ 	.word	0x000000ff
        /*031c*/ 	.word	0x00000200
        /*0320*/ 	.short	0x0100
        /*0322*/ 	.byte	0x08
	.zero		1


	//   ....[40]....
        /*0324*/ 	.word	0x000004d0
        /*0328*/ 	.word	0x000000ff
        /*032c*/ 	.word	0x000000a0
        /*0330*/ 	.short	0x0100
        /*0332*/ 	.byte	0x08
	.zero		1


	//   ....[41]....
        /*0334*/ 	.word	0x000004e0
        /*0338*/ 	.word	0x000000ff
        /*033c*/ 	.word	0x00000208
        /*0340*/ 	.short	0x0100
        /*0342*/ 	.byte	0x08
	.zero		1


	//   ....[42]....
        /*0344*/ 	.word	0x000004f0
        /*0348*/ 	.word	0x000000ff
        /*034c*/ 	.word	0x000000a8
        /*0350*/ 	.short	0x0100
        /*0352*/ 	.byte	0x08
	.zero		1


	//   ....[43]....
        /*0354*/ 	.word	0x00000500
        /*0358*/ 	.word	0x000000ff
        /*035c*/ 	.word	0x00000210
        /*0360*/ 	.short	0x0100
        /*0362*/ 	.byte	0x08
	.zero		1


	//   ....[44]....
        /*0364*/ 	.word	0x00000510
        /*0368*/ 	.word	0x000000ff
        /*036c*/ 	.word	0x000000b0
        /*0370*/ 	.short	0x0100
        /*0372*/ 	.byte	0x08
	.zero		1


	//   ....[45]....
        /*0374*/ 	.word	0x00000520
        /*0378*/ 	.word	0x000000ff
        /*037c*/ 	.word	0x00000218
        /*0380*/ 	.short	0x0100
        /*0382*/ 	.byte	0x08
	.zero		1


	//   ....[46]....
        /*0384*/ 	.word	0x00000530
        /*0388*/ 	.word	0x000000ff
        /*038c*/ 	.word	0x000000b8
        /*0390*/ 	.short	0x0100
        /*0392*/ 	.byte	0x08
	.zero		1


	//   ....[47]....
        /*0394*/ 	.word	0x00000540
        /*0398*/ 	.word	0x000000ff
        /*039c*/ 	.word	0x00000220
        /*03a0*/ 	.short	0x0100
        /*03a2*/ 	.byte	0x08
	.zero		1


	//   ....[48]....
        /*03a4*/ 	.word	0x00000550
        /*03a8*/ 	.word	0x000000ff
        /*03ac*/ 	.word	0x000000c0
        /*03b0*/ 	.short	0x0100
        /*03b2*/ 	.byte	0x08
	.zero		1


	//   ....[49]....
        /*03b4*/ 	.word	0x00000560
        /*03b8*/ 	.word	0x000000ff
        /*03bc*/ 	.word	0x00000228
        /*03c0*/ 	.short	0x0100
        /*03c2*/ 	.byte	0x08
	.zero		1


	//   ....[50]....
        /*03c4*/ 	.word	0x00000570
        /*03c8*/ 	.word	0x000000ff
        /*03cc*/ 	.word	0x000000c8
        /*03d0*/ 	.short	0x0100
        /*03d2*/ 	.byte	0x08
	.zero		1


	//   ....[51]....
        /*03d4*/ 	.word	0x00000580
        /*03d8*/ 	.word	0x000000ff
        /*03dc*/ 	.word	0x00000230
        /*03e0*/ 	.short	0x0100
        /*03e2*/ 	.byte	0x08
	.zero		1


	//   ....[52]....
        /*03e4*/ 	.word	0x00000590
        /*03e8*/ 	.word	0x000000ff
        /*03ec*/ 	.word	0x000000d0
        /*03f0*/ 	.short	0x0100
        /*03f2*/ 	.byte	0x08
	.zero		1


	//   ....[53]....
        /*03f4*/ 	.word	0x000005a0
        /*03f8*/ 	.word	0x000000ff
        /*03fc*/ 	.word	0x00000238
        /*0400*/ 	.short	0x0100
        /*0402*/ 	.byte	0x08
	.zero		1


	//   ....[54]....
        /*0404*/ 	.word	0x000005b0
        /*0408*/ 	.word	0x000000ff
        /*040c*/ 	.word	0x000000d8
        /*0410*/ 	.short	0x0100
        /*0412*/ 	.byte	0x08
	.zero		1


	//   ....[55]....
        /*0414*/ 	.word	0x000005c0
        /*0418*/ 	.word	0x000000ff
        /*041c*/ 	.word	0x00000240
        /*0420*/ 	.short	0x0100
        /*0422*/ 	.byte	0x08
	.zero		1


	//   ....[56]....
        /*0424*/ 	.word	0x000005d0
        /*0428*/ 	.word	0x000000ff
        /*042c*/ 	.word	0x000000e0
        /*0430*/ 	.short	0x0100
        /*0432*/ 	.byte	0x08
	.zero		1


	//   ....[57]....
        /*0434*/ 	.word	0x000005e0
        /*0438*/ 	.word	0x000000ff
        /*043c*/ 	.word	0x00000248
        /*0440*/ 	.short	0x0100
        /*0442*/ 	.byte	0x08
	.zero		1


	//   ....[58]....
        /*0444*/ 	.word	0x000005f0
        /*0448*/ 	.word	0x000000ff
        /*044c*/ 	.word	0x000000e8
        /*0450*/ 	.short	0x0100
        /*0452*/ 	.byte	0x08
	.zero		1


	//   ....[59]....
        /*0454*/ 	.word	0x00000600
        /*0458*/ 	.word	0x000000ff
        /*045c*/ 	.word	0x00000250
        /*0460*/ 	.short	0x0100
        /*0462*/ 	.byte	0x08
	.zero		1


	//   ....[60]....
        /*0464*/ 	.word	0x00000610
        /*0468*/ 	.word	0x000000ff
        /*046c*/ 	.word	0x000000f0
        /*0470*/ 	.short	0x0100
        /*0472*/ 	.byte	0x08
	.zero		1


	//   ....[61]....
        /*0474*/ 	.word	0x00000620
        /*0478*/ 	.word	0x000000ff
        /*047c*/ 	.word	0x00000258
        /*0480*/ 	.short	0x0100
        /*0482*/ 	.byte	0x08
	.zero		1


	//   ....[62]....
        /*0484*/ 	.word	0x00000630
        /*0488*/ 	.word	0x000000ff
        /*048c*/ 	.word	0x000000f8
        /*0490*/ 	.short	0x0100
        /*0492*/ 	.byte	0x08
	.zero		1


	//   ....[63]....
        /*0494*/ 	.word	0x00000640
        /*0498*/ 	.word	0x000000ff
        /*049c*/ 	.word	0x00000260
        /*04a0*/ 	.short	0x0100
        /*04a2*/ 	.byte	0x08
	.zero		1


	//   ....[64]....
        /*04a4*/ 	.word	0x00000650
        /*04a8*/ 	.word	0x000000ff
        /*04ac*/ 	.word	0x00000100
        /*04b0*/ 	.short	0x0100
        /*04b2*/ 	.byte	0x08
	.zero		1


	//   ....[65]....
        /*04b4*/ 	.word	0x00000660
        /*04b8*/ 	.word	0x000000ff
        /*04bc*/ 	.word	0x00000268
        /*04c0*/ 	.short	0x0100
        /*04c2*/ 	.byte	0x08
	.zero		1


	//   ....[66]....
        /*04c4*/ 	.word	0x00000670
        /*04c8*/ 	.word	0x000000ff
        /*04cc*/ 	.word	0x00000108
        /*04d0*/ 	.short	0x0100
        /*04d2*/ 	.byte	0x08
	.zero		1


	//   ....[67]....
        /*04d4*/ 	.word	0x00000680
        /*04d8*/ 	.word	0x000000ff
        /*04dc*/ 	.word	0x00000270
        /*04e0*/ 	.short	0x0100
        /*04e2*/ 	.byte	0x08
	.zero		1


	//   ....[68]....
        /*04e4*/ 	.word	0x00000690
        /*04e8*/ 	.word	0x000000ff
        /*04ec*/ 	.word	0x00000110
        /*04f0*/ 	.short	0x0100
        /*04f2*/ 	.byte	0x08
	.zero		1


	//   ....[69]....
        /*04f4*/ 	.word	0x000006a0
        /*04f8*/ 	.word	0x000000ff
        /*04fc*/ 	.word	0x00000278
        /*0500*/ 	.short	0x0100
        /*0502*/ 	.byte	0x08
	.zero		1


	//   ....[70]....
        /*0504*/ 	.word	0x000006b0
        /*0508*/ 	.word	0x000000ff
        /*050c*/ 	.word	0x00000118
        /*0510*/ 	.short	0x0100
        /*0512*/ 	.byte	0x08
	.zero		1


	//   ....[71]....
        /*0514*/ 	.word	0x000006c0
        /*0518*/ 	.word	0x000000ff
        /*051c*/ 	.word	0x00000280
        /*0520*/ 	.short	0x0100
        /*0522*/ 	.byte	0x08
	.zero		1


	//   ....[72]....
        /*0524*/ 	.word	0x000006d0
        /*0528*/ 	.word	0x000000ff
        /*052c*/ 	.word	0x00000120
        /*0530*/ 	.short	0x0100
        /*0532*/ 	.byte	0x08
	.zero		1


	//   ....[73]....
        /*0534*/ 	.word	0x000006e0
        /*0538*/ 	.word	0x000000ff
        /*053c*/ 	.word	0x00000288
        /*0540*/ 	.short	0x0100
        /*0542*/ 	.byte	0x08
	.zero		1


	//   ....[74]....
        /*0544*/ 	.word	0x000006f0
        /*0548*/ 	.word	0x000000ff
        /*054c*/ 	.word	0x00000128
        /*0550*/ 	.short	0x0100
        /*0552*/ 	.byte	0x08
	.zero		1


	//   ....[75]....
        /*0554*/ 	.word	0x00000700
        /*0558*/ 	.word	0x000000ff
        /*055c*/ 	.word	0x00000290
        /*0560*/ 	.short	0x0100
        /*0562*/ 	.byte	0x08
	.zero		1


	//   ....[76]....
        /*0564*/ 	.word	0x00000710
        /*0568*/ 	.word	0x000000ff
        /*056c*/ 	.word	0x00000130
        /*0570*/ 	.short	0x0100
        /*0572*/ 	.byte	0x08
	.zero		1


	//   ....[77]....
        /*0574*/ 	.word	0x00000720
        /*0578*/ 	.word	0x000000ff
        /*057c*/ 	.word	0x00000298
        /*0580*/ 	.short	0x0100
        /*0582*/ 	.byte	0x08
	.zero		1


	//   ....[78]....
        /*0584*/ 	.word	0x00000730
        /*0588*/ 	.word	0x000000ff
        /*058c*/ 	.word	0x00000138
        /*0590*/ 	.short	0x0100
        /*0592*/ 	.byte	0x08
	.zero		1


	//   ....[79]....
        /*0594*/ 	.word	0x00000740
        /*0598*/ 	.word	0x000000ff
        /*059c*/ 	.word	0x000002a0
        /*05a0*/ 	.short	0x0100
        /*05a2*/ 	.byte	0x08
	.zero		1


	//   ....[80]....
        /*05a4*/ 	.word	0x00000750
        /*05a8*/ 	.word	0x000000ff
        /*05ac*/ 	.word	0x00000140
        /*05b0*/ 	.short	0x0100
        /*05b2*/ 	.byte	0x08
	.zero		1


	//   ....[81]....
        /*05b4*/ 	.word	0x00000760
        /*05b8*/ 	.word	0x000000ff
        /*05bc*/ 	.word	0x000002a8
        /*05c0*/ 	.short	0x0100
        /*05c2*/ 	.byte	0x08
	.zero		1


	//   ....[82]....
        /*05c4*/ 	.word	0x00000770
        /*05c8*/ 	.word	0x000000ff
        /*05cc*/ 	.word	0x00000148
        /*05d0*/ 	.short	0x0100
        /*05d2*/ 	.byte	0x08
	.zero		1


	//   ....[83]....
        /*05d4*/ 	.word	0x00000780
        /*05d8*/ 	.word	0x000000ff
        /*05dc*/ 	.word	0x000002b0
        /*05e0*/ 	.short	0x0100
        /*05e2*/ 	.byte	0x08
	.zero		1


	//   ....[84]....
        /*05e4*/ 	.word	0x00000790
        /*05e8*/ 	.word	0x000000ff
        /*05ec*/ 	.word	0x00000150
        /*05f0*/ 	.short	0x0100
        /*05f2*/ 	.byte	0x08
	.zero		1


	//   ....[85]....
        /*05f4*/ 	.word	0x000007a0
        /*05f8*/ 	.word	0x000000ff
        /*05fc*/ 	.word	0x000002b8
        /*0600*/ 	.short	0x0100
        /*0602*/ 	.byte	0x08
	.zero		1


	//   ....[86]....
        /*0604*/ 	.word	0x000007b0
        /*0608*/ 	.word	0x000000ff
        /*060c*/ 	.word	0x00000158
        /*0610*/ 	.short	0x0100
        /*0612*/ 	.byte	0x08
	.zero		1


	//   ....[87]....
        /*0614*/ 	.word	0x000007c0
        /*0618*/ 	.word	0x000000ff
        /*061c*/ 	.word	0x000002c0
        /*0620*/ 	.short	0x0100
        /*0622*/ 	.byte	0x08
	.zero		1


	//   ....[88]....
        /*0624*/ 	.word	0x000007d0
        /*0628*/ 	.word	0x000000ff
        /*062c*/ 	.word	0x00000160
        /*0630*/ 	.short	0x0100
        /*0632*/ 	.byte	0x08
	.zero		1


	//   ....[89]....
        /*0634*/ 	.word	0x000007e0
        /*0638*/ 	.word	0x000000ff
        /*063c*/ 	.word	0x000002c8
        /*0640*/ 	.short	0x0100
        /*0642*/ 	.byte	0x08
	.zero		1


	//   ....[90]....
        /*0644*/ 	.word	0x00000d40
        /*0648*/ 	.word	0x000000ff
        /*064c*/ 	.word	0x00000300
        /*0650*/ 	.short	0x0100
        /*0652*/ 	.byte	0x08
	.zero		1


	//   ....[91]....
        /*0654*/ 	.word	0x00000de0
        /*0658*/ 	.word	0x000000ff
        /*065c*/ 	.word	0x00000308
        /*0660*/ 	.short	0x0100
        /*0662*/ 	.byte	0x08
	.zero		1


	//   ....[92]....
        /*0664*/ 	.word	0x00000e20
        /*0668*/ 	.word	0x000000ff
        /*066c*/ 	.word	0x000002e0
        /*0670*/ 	.short	0x0100
        /*0672*/ 	.byte	0x09
	.zero		1


	//   ....[93]....
        /*0674*/ 	.word	0x00000e30
        /*0678*/ 	.word	0x000000ff
        /*067c*/ 	.word	0x000002e8
        /*0680*/ 	.short	0x0100
        /*0682*/ 	.byte	0x09
	.zero		1


	//   ....[94]....
        /*0684*/ 	.word	0x00000e40
        /*0688*/ 	.word	0x000000ff
        /*068c*/ 	.word	0x000002f0
        /*0690*/ 	.short	0x0100
        /*0692*/ 	.byte	0x09
	.zero		1


	//   ....[95]....
        /*0694*/ 	.word	0x00000e50
        /*0698*/ 	.word	0x000000ff
        /*069c*/ 	.word	0x000002f8
        /*06a0*/ 	.short	0x0100
        /*06a2*/ 	.byte	0x09
	.zero		1


	//   ....[96]....
        /*06a4*/ 	.word	0x00001d80
        /*06a8*/ 	.word	0x000000ff
        /*06ac*/ 	.word	0xfffffff8
        /*06b0*/ 	.short	0x010a
        /*06b2*/ 	.byte	0x2b
	.zero		1


	//   ....[97]....
        /*06b4*/ 	.word	0x00001f40
        /*06b8*/ 	.word	0x00000003
        /*06bc*/ 	.word	0x00000000
        /*06c0*/ 	.short	0x010a
        /*06c2*/ 	.byte	0x3f
	.zero		1


	//   ....[98]....
        /*06c4*/ 	.word	0x00001f80
        /*06c8*/ 	.word	0x00000003
        /*06cc*/ 	.word	0x00000000
        /*06d0*/ 	.short	0x010a
        /*06d2*/ 	.byte	0x3f
	.zero		1


	//   ....[99]....
        /*06d4*/ 	.word	0x00002180
        /*06d8*/ 	.word	0x000000ff
        /*06dc*/ 	.word	0x00000000
        /*06e0*/ 	.short	0x010a
        /*06e2*/ 	.byte	0x04
	.zero		1


	//   ....[100]....
        /*06e4*/ 	.word	0x000021c0
        /*06e8*/ 	.word	0x000000ff
        /*06ec*/ 	.word	0x00000000
        /*06f0*/ 	.short	0x010a
        /*06f2*/ 	.byte	0x04
	.zero		1


	//   ....[101]....
        /*06f4*/ 	.word	0x00002320
        /*06f8*/ 	.word	0x00000004
        /*06fc*/ 	.word	0x00000000
        /*0700*/ 	.short	0x0101
        /*0702*/ 	.byte	0x3f
	.zero		1


	//   ....[102]....
        /*0704*/ 	.word	0x00002430
        /*0708*/ 	.word	0x00000003
        /*070c*/ 	.word	0x00000000
        /*0710*/ 	.short	0x0101
        /*0712*/ 	.byte	0x30
	.zero		1


	//   ....[103]....
        /*0714*/ 	.word	0x00002560
        /*0718*/ 	.word	0x00000000
        /*071c*/ 	.word	0x00000000
        /*0720*/ 	.short	0x0101
        /*0722*/ 	.byte	0x3f
	.zero		1


	//   ....[104]....
        /*0724*/ 	.word	0x000025e0
        /*0728*/ 	.word	0x000000ff
        /*072c*/ 	.word	0x00000008
        /*0730*/ 	.short	0x010a
        /*0732*/ 	.byte	0x2b
	.zero		1


	//   ....[105]....
        /*0734*/ 	.word	0x00003340
        /*0738*/ 	.word	0x00000000
        /*073c*/ 	.word	0x00000000
        /*0740*/ 	.short	0x0101
        /*0742*/ 	.byte	0x30
	.zero		1


	//   ....[106]....
        /*0744*/ 	.word	0x00003c90
        /*0748*/ 	.word	0x0000000d
        /*074c*/ 	.word	0x00000168
        /*0750*/ 	.short	0x010a
        /*0752*/ 	.byte	0x3f
	.zero		1


	//   ....[107]....
        /*0754*/ 	.word	0x000040b0
        /*0758*/ 	.word	0x0000000c
        /*075c*/ 	.word	0x00000308
        /*0760*/ 	.short	0x0101
        /*0762*/ 	.byte	0x3f
	.zero		1


	//   ....[108]....
        /*0764*/ 	.word	0x000047d0
        /*0768*/ 	.word	0x00000005
        /*076c*/ 	.word	0x00000000
        /*0770*/ 	.short	0x010a
        /*0772*/ 	.byte	0x3f
	.zero		1


	//   ....[109]....
        /*0774*/ 	.word	0x00004850
        /*0778*/ 	.word	0x00000009
        /*077c*/ 	.word	0x00000000
        /*0780*/ 	.short	0x010a
        /*0782*/ 	.byte	0x3f
	.zero		1


	//   ....[110]....
        /*0784*/ 	.word	0x000048e0
        /*0788*/ 	.word	0x00000008
        /*078c*/ 	.word	0x00000000
        /*0790*/ 	.short	0x010a
        /*0792*/ 	.byte	0x3f
	.zero		1


	//   ....[111]....
        /*0794*/ 	.word	0x00004970
        /*0798*/ 	.word	0x00000009
        /*079c*/ 	.word	0x00000000
        /*07a0*/ 	.short	0x010a
        /*07a2*/ 	.byte	0x3f
	.zero		1


	//   ....[112]....
        /*07a4*/ 	.word	0x00004a00
        /*07a8*/ 	.word	0x00000008
        /*07ac*/ 	.word	0x00000000
        /*07b0*/ 	.short	0x010a
        /*07b2*/ 	.byte	0x3f
	.zero		1


	//   ....[113]....
        /*07b4*/ 	.word	0x00004a90
        /*07b8*/ 	.word	0x00000009
        /*07bc*/ 	.word	0x00000000
        /*07c0*/ 	.short	0x010a
        /*07c2*/ 	.byte	0x3f
	.zero		1


	//   ....[114]....
        /*07c4*/ 	.word	0x00004b20
        /*07c8*/ 	.word	0x00000008
        /*07cc*/ 	.word	0x00000000
        /*07d0*/ 	.short	0x010a
        /*07d2*/ 	.byte	0x3f
	.zero		1


	//   ....[115]....
        /*07d4*/ 	.word	0x00004bb0
        /*07d8*/ 	.word	0x00000009
        /*07dc*/ 	.word	0x00000000
        /*07e0*/ 	.short	0x010a
        /*07e2*/ 	.byte	0x3f
	.zero		1


	//   ....[116]....
        /*07e4*/ 	.word	0x00004c40
        /*07e8*/ 	.word	0x00000008
        /*07ec*/ 	.word	0x00000000
        /*07f0*/ 	.short	0x010a
        /*07f2*/ 	.byte	0x3f
	.zero		1


	//   ....[117]....
        /*07f4*/ 	.word	0x00004cd0
        /*07f8*/ 	.word	0x00000009
        /*07fc*/ 	.word	0x00000000
        /*0800*/ 	.short	0x010a
        /*0802*/ 	.byte	0x3f
	.zero		1


	//   ....[118]....
        /*0804*/ 	.word	0x00004d60
        /*0808*/ 	.word	0x00000008
        /*080c*/ 	.word	0x00000000
        /*0810*/ 	.short	0x010a
        /*0812*/ 	.byte	0x3f
	.zero		1


	//   ....[119]....
        /*0814*/ 	.word	0x00004df0
        /*0818*/ 	.word	0x00000009
        /*081c*/ 	.word	0x00000000
        /*0820*/ 	.short	0x010a
        /*0822*/ 	.byte	0x3f
	.zero		1


	//   ....[120]....
        /*0824*/ 	.word	0x00004e80
        /*0828*/ 	.word	0x00000008
        /*082c*/ 	.word	0x00000000
        /*0830*/ 	.short	0x010a
        /*0832*/ 	.byte	0x3f
	.zero		1


	//   ....[121]....
        /*0834*/ 	.word	0x00004f10
        /*0838*/ 	.word	0x00000009
        /*083c*/ 	.word	0x00000000
        /*0840*/ 	.short	0x010a
        /*0842*/ 	.byte	0x3f
	.zero		1


	//   ....[122]....
        /*0844*/ 	.word	0x00004fa0
        /*0848*/ 	.word	0x00000008
        /*084c*/ 	.word	0x00000000
        /*0850*/ 	.short	0x010a
        /*0852*/ 	.byte	0x3f
	.zero		1


	//   ....[123]....
        /*0854*/ 	.word	0x00005030
        /*0858*/ 	.word	0x00000009
        /*085c*/ 	.word	0x00000000
        /*0860*/ 	.short	0x010a
        /*0862*/ 	.byte	0x3f
	.zero		1


	//   ....[124]....
        /*0864*/ 	.word	0x000050c0
        /*0868*/ 	.word	0x00000008
        /*086c*/ 	.word	0x00000000
        /*0870*/ 	.short	0x010a
        /*0872*/ 	.byte	0x3f
	.zero		1


	//   ....[125]....
        /*0874*/ 	.word	0x00005150
        /*0878*/ 	.word	0x00000009
        /*087c*/ 	.word	0x00000000
        /*0880*/ 	.short	0x010a
        /*0882*/ 	.byte	0x3f
	.zero		1


	//   ....[126]....
        /*0884*/ 	.word	0x000051e0
        /*0888*/ 	.word	0x00000008
        /*088c*/ 	.word	0x00000000
        /*0890*/ 	.short	0x010a
        /*0892*/ 	.byte	0x3f
	.zero		1


	//   ....[127]....
        /*0894*/ 	.word	0x00005270
        /*0898*/ 	.word	0x00000009
        /*089c*/ 	.word	0x00000000
        /*08a0*/ 	.short	0x010a
        /*08a2*/ 	.byte	0x3f
	.zero		1


	//   ....[128]....
        /*08a4*/ 	.word	0x00005300
        /*08a8*/ 	.word	0x00000008
        /*08ac*/ 	.word	0x00000000
        /*08b0*/ 	.short	0x010a
        /*08b2*/ 	.byte	0x3f
	.zero		1


	//   ....[129]....
        /*08b4*/ 	.word	0x00005390
        /*08b8*/ 	.word	0x00000009
        /*08bc*/ 	.word	0x00000000
        /*08c0*/ 	.short	0x010a
        /*08c2*/ 	.byte	0x3f
	.zero		1


	//   ....[130]....
        /*08c4*/ 	.word	0x00005420
        /*08c8*/ 	.word	0x00000008
        /*08cc*/ 	.word	0x00000000
        /*08d0*/ 	.short	0x010a
        /*08d2*/ 	.byte	0x3f
	.zero		1


	//   ....[131]....
        /*08d4*/ 	.word	0x000054b0
        /*08d8*/ 	.word	0x00000009
        /*08dc*/ 	.word	0x00000000
        /*08e0*/ 	.short	0x010a
        /*08e2*/ 	.byte	0x3f
	.zero		1


	//   ....[132]....
        /*08e4*/ 	.word	0x00005540
        /*08e8*/ 	.word	0x00000008
        /*08ec*/ 	.word	0x00000000
        /*08f0*/ 	.short	0x010a
        /*08f2*/ 	.byte	0x3f
	.zero		1


	//   ....[133]....
        /*08f4*/ 	.word	0x000055d0
        /*08f8*/ 	.word	0x00000009
        /*08fc*/ 	.word	0x00000000
        /*0900*/ 	.short	0x010a
        /*0902*/ 	.byte	0x3f
	.zero		1


	//   ....[134]....
        /*0904*/ 	.word	0x00005660
        /*0908*/ 	.word	0x00000008
        /*090c*/ 	.word	0x00000000
        /*0910*/ 	.short	0x010a
        /*0912*/ 	.byte	0x3f
	.zero		1


	//   ....[135]....
        /*0914*/ 	.word	0x000056f0
        /*0918*/ 	.word	0x00000009
        /*091c*/ 	.word	0x00000000
        /*0920*/ 	.short	0x010a
        /*0922*/ 	.byte	0x3f
	.zero		1


	//   ....[136]....
        /*0924*/ 	.word	0x00005780
        /*0928*/ 	.word	0x00000008
        /*092c*/ 	.word	0x00000000
        /*0930*/ 	.short	0x010a
        /*0932*/ 	.byte	0x3f
	.zero		1


	//   ....[137]....
        /*0934*/ 	.word	0x00005810
        /*0938*/ 	.word	0x00000009
        /*093c*/ 	.word	0x00000000
        /*0940*/ 	.short	0x010a
        /*0942*/ 	.byte	0x3f
	.zero		1


	//   ....[138]....
        /*0944*/ 	.word	0x000058a0
        /*0948*/ 	.word	0x00000008
        /*094c*/ 	.word	0x00000000
        /*0950*/ 	.short	0x010a
        /*0952*/ 	.byte	0x3f
	.zero		1


	//   ....[139]....
        /*0954*/ 	.word	0x00005930
        /*0958*/ 	.word	0x00000009
        /*095c*/ 	.word	0x00000000
        /*0960*/ 	.short	0x010a
        /*0962*/ 	.byte	0x3f
	.zero		1


	//   ....[140]....
        /*0964*/ 	.word	0x000059c0
        /*0968*/ 	.word	0x00000008
        /*096c*/ 	.word	0x00000000
        /*0970*/ 	.short	0x010a
        /*0972*/ 	.byte	0x3f
	.zero		1


	//   ....[141]....
        /*0974*/ 	.word	0x00005a50
        /*0978*/ 	.word	0x00000009
        /*097c*/ 	.word	0x00000000
        /*0980*/ 	.short	0x010a
        /*0982*/ 	.byte	0x3f
	.zero		1


	//   ....[142]....
        /*0984*/ 	.word	0x00005ae0
        /*0988*/ 	.word	0x00000008
        /*098c*/ 	.word	0x00000000
        /*0990*/ 	.short	0x010a
        /*0992*/ 	.byte	0x3f
	.zero		1


	//   ....[143]....
        /*0994*/ 	.word	0x00005b70
        /*0998*/ 	.word	0x00000009
        /*099c*/ 	.word	0x00000000
        /*09a0*/ 	.short	0x010a
        /*09a2*/ 	.byte	0x3f
	.zero		1


	//   ....[144]....
        /*09a4*/ 	.word	0x00005c00
        /*09a8*/ 	.word	0x00000008
        /*09ac*/ 	.word	0x00000000
        /*09b0*/ 	.short	0x010a
        /*09b2*/ 	.byte	0x3f
	.zero		1


	//   ....[145]....
        /*09b4*/ 	.word	0x00005c90
        /*09b8*/ 	.word	0x00000009
        /*09bc*/ 	.word	0x00000000
        /*09c0*/ 	.short	0x010a
        /*09c2*/ 	.byte	0x3f
	.zero		1


	//   ....[146]....
        /*09c4*/ 	.word	0x00005d20
        /*09c8*/ 	.word	0x00000008
        /*09cc*/ 	.word	0x00000000
        /*09d0*/ 	.short	0x010a
        /*09d2*/ 	.byte	0x3f
	.zero		1


	//   ....[147]....
        /*09d4*/ 	.word	0x00005db0
        /*09d8*/ 	.word	0x00000009
        /*09dc*/ 	.word	0x00000000
        /*09e0*/ 	.short	0x010a
        /*09e2*/ 	.byte	0x3f
	.zero		1


	//   ....[148]....
        /*09e4*/ 	.word	0x00005e40
        /*09e8*/ 	.word	0x00000008
        /*09ec*/ 	.word	0x00000000
        /*09f0*/ 	.short	0x010a
        /*09f2*/ 	.byte	0x3f
	.zero		1


	//   ....[149]....
        /*09f4*/ 	.word	0x00005ed0
        /*09f8*/ 	.word	0x00000009
        /*09fc*/ 	.word	0x00000000
        /*0a00*/ 	.short	0x010a
        /*0a02*/ 	.byte	0x3f
	.zero		1


	//   ....[150]....
        /*0a04*/ 	.word	0x00005f60
        /*0a08*/ 	.word	0x00000008
        /*0a0c*/ 	.word	0x00000000
        /*0a10*/ 	.short	0x010a
        /*0a12*/ 	.byte	0x3f
	.zero		1


	//   ....[151]....
        /*0a14*/ 	.word	0x00005ff0
        /*0a18*/ 	.word	0x0000000b
        /*0a1c*/ 	.word	0x00000000
        /*0a20*/ 	.short	0x010a
        /*0a22*/ 	.byte	0x3f
	.zero		1


	//   ....[152]....
        /*0a24*/ 	.word	0x00006080
        /*0a28*/ 	.word	0x00000003
        /*0a2c*/ 	.word	0x00000000
        /*0a30*/ 	.short	0x010a
        /*0a32*/ 	.byte	0x3f
	.zero		1


	//   ....[153]....
        /*0a34*/ 	.word	0x000060f0
        /*0a38*/ 	.word	0x00000003
        /*0a3c*/ 	.word	0xfffffff8
        /*0a40*/ 	.short	0x010a
        /*0a42*/ 	.byte	0x3f
	.zero		1


	//   ....[154]....
        /*0a44*/ 	.word	0x00006140
        /*0a48*/ 	.word	0x00000003
        /*0a4c*/ 	.word	0x00000000
        /*0a50*/ 	.short	0x010a
        /*0a52*/ 	.byte	0x3f
	.zero		1


	//   ....[155]....
        /*0a54*/ 	.word	0x000061a0
        /*0a58*/ 	.word	0x00000005
        /*0a5c*/ 	.word	0x00000000
        /*0a60*/ 	.short	0x010a
        /*0a62*/ 	.byte	0x3f
	.zero		1


	//   ....[156]....
        /*0a64*/ 	.word	0x00006200
        /*0a68*/ 	.word	0x00000003
        /*0a6c*/ 	.word	0x00000008
        /*0a70*/ 	.short	0x010a
        /*0a72*/ 	.byte	0x3f
	.zero		1


	//   ....[157]....
        /*0a74*/ 	.word	0x000062d0
        /*0a78*/ 	.word	0x0000000d
        /*0a7c*/ 	.word	0x00000168
        /*0a80*/ 	.short	0x010a
        /*0a82*/ 	.byte	0x3f
	.zero		1


	//   ....[158]....
        /*0a84*/ 	.word	0x000063a0
        /*0a88*/ 	.word	0x00000005
        /*0a8c*/ 	.word	0x00000000
        /*0a90*/ 	.short	0x010a
        /*0a92*/ 	.byte	0x3f
	.zero		1


	//   ....[159]....
        /*0a94*/ 	.word	0x000063f0
        /*0a98*/ 	.word	0x00000009
        /*0a9c*/ 	.word	0x00000000
        /*0aa0*/ 	.short	0x010a
        /*0aa2*/ 	.byte	0x3f
	.zero		1


	//   ....[160]....
        /*0aa4*/ 	.word	0x00006440
        /*0aa8*/ 	.word	0x00000008
        /*0aac*/ 	.word	0x00000000
        /*0ab0*/ 	.short	0x010a
        /*0ab2*/ 	.byte	0x3f
	.zero		1


	//   ....[161]....
        /*0ab4*/ 	.word	0x00006490
        /*0ab8*/ 	.word	0x00000009
        /*0abc*/ 	.word	0x00000000
        /*0ac0*/ 	.short	0x010a
        /*0ac2*/ 	.byte	0x3f
	.zero		1


	//   ....[162]....
        /*0ac4*/ 	.word	0x000064e0
        /*0ac8*/ 	.word	0x00000008
        /*0acc*/ 	.word	0x00000000
        /*0ad0*/ 	.short	0x010a
        /*0ad2*/ 	.byte	0x3f
	.zero		1


	//   ....[163]....
        /*0ad4*/ 	.word	0x00006530
        /*0ad8*/ 	.word	0x00000009
        /*0adc*/ 	.word	0x00000000
        /*0ae0*/ 	.short	0x010a
        /*0ae2*/ 	.byte	0x3f
	.zero		1


	//   ....[164]....
        /*0ae4*/ 	.word	0x00006580
        /*0ae8*/ 	.word	0x00000008
        /*0aec*/ 	.word	0x00000000
        /*0af0*/ 	.short	0x010a
        /*0af2*/ 	.byte	0x3f
	.zero		1


	//   ....[165]....
        /*0af4*/ 	.word	0x000065d0
        /*0af8*/ 	.word	0x00000009
        /*0afc*/ 	.word	0x00000000
        /*0b00*/ 	.short	0x010a
        /*0b02*/ 	.byte	0x3f
	.zero		1


	//   ....[166]....
        /*0b04*/ 	.word	0x00006620
        /*0b08*/ 	.word	0x00000008
        /*0b0c*/ 	.word	0x00000000
        /*0b10*/ 	.short	0x010a
        /*0b12*/ 	.byte	0x3f
	.zero		1


	//   ....[167]....
        /*0b14*/ 	.word	0x00006670
        /*0b18*/ 	.word	0x00000009
        /*0b1c*/ 	.word	0x00000000
        /*0b20*/ 	.short	0x010a
        /*0b22*/ 	.byte	0x3f
	.zero		1


	//   ....[168]....
        /*0b24*/ 	.word	0x000066c0
        /*0b28*/ 	.word	0x00000008
        /*0b2c*/ 	.word	0x00000000
        /*0b30*/ 	.short	0x010a
        /*0b32*/ 	.byte	0x3f
	.zero		1


	//   ....[169]....
        /*0b34*/ 	.word	0x00006710
        /*0b38*/ 	.word	0x00000009
        /*0b3c*/ 	.word	0x00000000
        /*0b40*/ 	.short	0x010a
        /*0b42*/ 	.byte	0x3f
	.zero		1


	//   ....[170]....
        /*0b44*/ 	.word	0x00006760
        /*0b48*/ 	.word	0x00000008
        /*0b4c*/ 	.word	0x00000000
        /*0b50*/ 	.short	0x010a
        /*0b52*/ 	.byte	0x3f
	.zero		1


	//   ....[171]....
        /*0b54*/ 	.word	0x000067b0
        /*0b58*/ 	.word	0x00000009
        /*0b5c*/ 	.word	0x00000000
        /*0b60*/ 	.short	0x010a
        /*0b62*/ 	.byte	0x3f
	.zero		1


	//   ....[172]....
        /*0b64*/ 	.word	0x00006800
        /*0b68*/ 	.word	0x00000008
        /*0b6c*/ 	.word	0x00000000
        /*0b70*/ 	.short	0x010a
        /*0b72*/ 	.byte	0x3f
	.zero		1


	//   ....[173]....
        /*0b74*/ 	.word	0x00006850
        /*0b78*/ 	.word	0x00000009
        /*0b7c*/ 	.word	0x00000000
        /*0b80*/ 	.short	0x010a
        /*0b82*/ 	.byte	0x3f
	.zero		1


	//   ....[174]....
        /*0b84*/ 	.word	0x000068a0
        /*0b88*/ 	.word	0x00000008
        /*0b8c*/ 	.word	0x00000000
        /*0b90*/ 	.short	0x010a
        /*0b92*/ 	.byte	0x3f
	.zero		1


	//   ....[175]....
        /*0b94*/ 	.word	0x000068f0
        /*0b98*/ 	.word	0x00000009
        /*0b9c*/ 	.word	0x00000000
        /*0ba0*/ 	.short	0x010a
        /*0ba2*/ 	.byte	0x3f
	.zero		1


	//   ....[176]....
        /*0ba4*/ 	.word	0x00006940
        /*0ba8*/ 	.word	0x00000008
        /*0bac*/ 	.word	0x00000000
        /*0bb0*/ 	.short	0x010a
        /*0bb2*/ 	.byte	0x3f
	.zero		1


	//   ....[177]....
        /*0bb4*/ 	.word	0x00006990
        /*0bb8*/ 	.word	0x00000009
        /*0bbc*/ 	.word	0x00000000
        /*0bc0*/ 	.short	0x010a
        /*0bc2*/ 	.byte	0x3f
	.zero		1


	//   ....[178]....
        /*0bc4*/ 	.word	0x000069e0
        /*0bc8*/ 	.word	0x00000008
        /*0bcc*/ 	.word	0x00000000
        /*0bd0*/ 	.short	0x010a
        /*0bd2*/ 	.byte	0x3f
	.zero		1


	//   ....[179]....
        /*0bd4*/ 	.word	0x00006a30
        /*0bd8*/ 	.word	0x00000009
        /*0bdc*/ 	.word	0x00000000
        /*0be0*/ 	.short	0x010a
        /*0be2*/ 	.byte	0x3f
	.zero		1


	//   ....[180]....
        /*0be4*/ 	.word	0x00006a80
        /*0be8*/ 	.word	0x00000008
        /*0bec*/ 	.word	0x00000000
        /*0bf0*/ 	.short	0x010a
        /*0bf2*/ 	.byte	0x3f
	.zero		1


	//   ....[181]....
        /*0bf4*/ 	.word	0x00006ad0
        /*0bf8*/ 	.word	0x00000009
        /*0bfc*/ 	.word	0x00000000
        /*0c00*/ 	.short	0x010a
        /*0c02*/ 	.byte	0x3f
	.zero		1


	//   ....[182]....
        /*0c04*/ 	.word	0x00006b20
        /*0c08*/ 	.word	0x00000008
        /*0c0c*/ 	.word	0x00000000
        /*0c10*/ 	.short	0x010a
        /*0c12*/ 	.byte	0x3f
	.zero		1


	//   ....[183]....
        /*0c14*/ 	.word	0x00006b70
        /*0c18*/ 	.word	0x00000009
        /*0c1c*/ 	.word	0x00000000
        /*0c20*/ 	.short	0x010a
        /*0c22*/ 	.byte	0x3f
	.zero		1


	//   ....[184]....
        /*0c24*/ 	.word	0x00006bc0
        /*0c28*/ 	.word	0x00000008
        /*0c2c*/ 	.word	0x00000000
        /*0c30*/ 	.short	0x010a
        /*0c32*/ 	.byte	0x3f
	.zero		1


	//   ....[185]....
        /*0c34*/ 	.word	0x00006c10
        /*0c38*/ 	.word	0x00000009
        /*0c3c*/ 	.word	0x00000000
        /*0c40*/ 	.short	0x010a
        /*0c42*/ 	.byte	0x3f
	.zero		1


	//   ....[186]....
        /*0c44*/ 	.word	0x00006c60
        /*0c48*/ 	.word	0x00000008
        /*0c4c*/ 	.word	0x00000000
        /*0c50*/ 	.short	0x010a
        /*0c52*/ 	.byte	0x3f
	.zero		1


	//   ....[187]....
        /*0c54*/ 	.word	0x00006cb0
        /*0c58*/ 	.word	0x00000009
        /*0c5c*/ 	.word	0x00000000
        /*0c60*/ 	.short	0x010a
        /*0c62*/ 	.byte	0x3f
	.zero		1


	//   ....[188]....
        /*0c64*/ 	.word	0x00006d00
        /*0c68*/ 	.word	0x00000008
        /*0c6c*/ 	.word	0x00000000
        /*0c70*/ 	.short	0x010a
        /*0c72*/ 	.byte	0x3f
	.zero		1


	//   ....[189]....
        /*0c74*/ 	.word	0x00006d50
        /*0c78*/ 	.word	0x00000009
        /*0c7c*/ 	.word	0x00000000
        /*0c80*/ 	.short	0x010a
        /*0c82*/ 	.byte	0x3f
	.zero		1


	//   ....[190]....
        /*0c84*/ 	.word	0x00006da0
        /*0c88*/ 	.word	0x00000008
        /*0c8c*/ 	.word	0x00000000
        /*0c90*/ 	.short	0x010a
        /*0c92*/ 	.byte	0x3f
	.zero		1


	//   ....[191]....
        /*0c94*/ 	.word	0x00006df0
        /*0c98*/ 	.word	0x00000009
        /*0c9c*/ 	.word	0x00000000
        /*0ca0*/ 	.short	0x010a
        /*0ca2*/ 	.byte	0x3f
	.zero		1


	//   ....[192]....
        /*0ca4*/ 	.word	0x00006e40
        /*0ca8*/ 	.word	0x00000008
        /*0cac*/ 	.word	0x00000000
        /*0cb0*/ 	.short	0x010a
        /*0cb2*/ 	.byte	0x3f
	.zero		1


	//   ....[193]....
        /*0cb4*/ 	.word	0x00006e90
        /*0cb8*/ 	.word	0x00000009
        /*0cbc*/ 	.word	0x00000000
        /*0cc0*/ 	.short	0x010a
        /*0cc2*/ 	.byte	0x3f
	.zero		1


	//   ....[194]....
        /*0cc4*/ 	.word	0x00006ee0
        /*0cc8*/ 	.word	0x00000008
        /*0ccc*/ 	.word	0x00000000
        /*0cd0*/ 	.short	0x010a
        /*0cd2*/ 	.byte	0x3f
	.zero		1


	//   ....[195]....
        /*0cd4*/ 	.word	0x00006f30
        /*0cd8*/ 	.word	0x00000009
        /*0cdc*/ 	.word	0x00000000
        /*0ce0*/ 	.short	0x010a
        /*0ce2*/ 	.byte	0x3f
	.zero		1


	//   ....[196]....
        /*0ce4*/ 	.word	0x00006f80
        /*0ce8*/ 	.word	0x00000008
        /*0cec*/ 	.word	0x00000000
        /*0cf0*/ 	.short	0x010a
        /*0cf2*/ 	.byte	0x3f
	.zero		1


	//   ....[197]....
        /*0cf4*/ 	.word	0x00006fd0
        /*0cf8*/ 	.word	0x00000009
        /*0cfc*/ 	.word	0x00000000
        /*0d00*/ 	.short	0x010a
        /*0d02*/ 	.byte	0x3f
	.zero		1


	//   ....[198]....
        /*0d04*/ 	.word	0x00007020
        /*0d08*/ 	.word	0x00000008
        /*0d0c*/ 	.word	0x00000000
        /*0d10*/ 	.short	0x010a
        /*0d12*/ 	.byte	0x3f
	.zero		1


	//   ....[199]....
        /*0d14*/ 	.word	0x00007070
        /*0d18*/ 	.word	0x00000009
        /*0d1c*/ 	.word	0x00000000
        /*0d20*/ 	.short	0x010a
        /*0d22*/ 	.byte	0x3f
	.zero		1


	//   ....[200]....
        /*0d24*/ 	.word	0x000070c0
        /*0d28*/ 	.word	0x00000008
        /*0d2c*/ 	.word	0x00000000
        /*0d30*/ 	.short	0x010a
        /*0d32*/ 	.byte	0x3f
	.zero		1


	//   ....[201]....
        /*0d34*/ 	.word	0x00007110
        /*0d38*/ 	.word	0x0000000b
        /*0d3c*/ 	.word	0x00000000
        /*0d40*/ 	.short	0x010a
        /*0d42*/ 	.byte	0x3f
	.zero		1


	//----- nvinfo : EIATTR_NUM_MBARRIERS
	.align		4
.L_35:
        /*0d44*/ 	.byte	0x03, 0x38
        /*0d46*/ 	.short	0x0060


	//----- nvinfo : EIATTR_EXIT_INSTR_OFFSETS
	.align		4
        /*0d48*/ 	.byte	0x04, 0x1c
        /*0d4a*/ 	.short	(.L_37 - .L_36)


	//   ....[0]....
.L_36:
        /*0d4c*/ 	.word	0x00001970


	//   ....[1]....
        /*0d50*/ 	.word	0x000019d0


	//   ....[2]....
        /*0d54*/ 	.word	0x00003970


	//   ....[3]....
        /*0d58*/ 	.word	0x000039a0


	//   ....[4]....
        /*0d5c*/ 	.word	0x000060d0


	//----- nvinfo : EIATTR_MAX_THREADS
	.align		4
.L_37:
        /*0d60*/ 	.byte	0x04, 0x05
        /*0d62*/ 	.short	(.L_39 - .L_38)
.L_38:
        /*0d64*/ 	.word	0x00000180
        /*0d68*/ 	.word	0x00000001
        /*0d6c*/ 	.word	0x00000001


	//----- nvinfo : EIATTR_CRS_STACK_SIZE
	.align		4
.L_39:
        /*0d70*/ 	.byte	0x04, 0x1e
        /*0d72*/ 	.short	(.L_41 - .L_40)
.L_40:
        /*0d74*/ 	.word	0x00000000


	//----- nvinfo : EIATTR_CBANK_PARAM_SIZE
	.align		4
.L_41:
        /*0d78*/ 	.byte	0x03, 0x19
        /*0d7a*/ 	.short	0x0470


	//----- nvinfo : EIATTR_PARAM_CBANK
	.align		4
        /*0d7c*/ 	.byte	0x04, 0x0a
        /*0d7e*/ 	.short	(.L_43 - .L_42)
	.align		4
.L_42:
        /*0d80*/ 	.word	index@(.nv.constant0._ZN7cutlass13device_kernelINS_4gemm6kernel13GemmUniversalIN4cute5tupleIJiiiiEEENS1_10collective13CollectiveMmaINS1_34MainloopSm90TmaGmmaWarpSpecializedILi45ENS5_IJNS4_1CILi2EEENSA_ILi1EEESC_EEENS1_32KernelTmaWarpSpecializedPingpongEEENS5_IJNSA_ILi64EEENSA_ILi16EEENSA_ILi32EEEEEENS_10bfloat16_tENS5_IJlSC_lEEESK_SL_NS4_8TiledMMAINS4_8MMA_AtomIJNS4_4SM904GMMA27MMA_64x16x16_F32BF16BF16_SSILNSP_5MajorE0ELSR_0ELNSP_7ScaleInE1ELSS_1EEEEEENS4_6LayoutINS5_IJSC_SC_SC_EEENS5_IJNSA_ILi0EEESX_SX_EEEEENS5_IJNS4_10UnderscoreES10_S10_EEEEENS4_13SM90_TMA_LOADENS4_14ComposedLayoutINS4_7SwizzleILi2ELi4ELi3EEENS4_18smem_ptr_flag_bitsILi16EEENSV_INS5_IJNSA_ILi8EEESI_EEENS5_IJSI_SC_EEEEEEEvNS4_8identityENS4_23SM90_TMA_LOAD_MULTICASTES1D_vS1E_EENS_8epilogue10collective6detail29Sm90TmaWarpSpecializedAdapterINS1I_15DefaultEpilogueISK_SL_SL_NS1H_6thread17LinearCombinationISK_Li1EffLNS1M_9ScaleType4KindE0ELNS_15FloatRoundStyleE2ESK_EENS1_15EpilogueDefaultEEEEEvvEEEEvNT_6ParamsE)
        /*0d84*/ 	.short	0x0210
        /*0d86*/ 	.short	0x0470


	//----- nvinfo : EIATTR_SW_WAR
	.align		4
.L_43:
        /*0d88*/ 	.byte	0x04, 0x36
        /*0d8a*/ 	.short	(.L_45 - .L_44)
.L_44:
        /*0d8c*/ 	.word	0x00000008
.L_45:


//--------------------- .nv.callgraph             --------------------------
	.section	.nv.callgraph,"",@"SHT_CUDA_CALLGRAPH"
	.align	4
	.sectionentsize	8
	.align		4
        /*0000*/ 	.word	0x00000000
	.align		4
        /*0004*/ 	.word	0xffffffff
	.align		4
        /*0008*/ 	.word	index@(_ZN7cutlass13device_kernelINS_4gemm6kernel13GemmUniversalIN4cute5tupleIJiiiiEEENS1_10collective13CollectiveMmaINS1_34MainloopSm90TmaGmmaWarpSpecializedILi45ENS5_IJNS4_1CILi2EEENSA_ILi1EEESC_EEENS1_32KernelTmaWarpSpecializedPingpongEEENS5_IJNSA_ILi64EEENSA_ILi16EEENSA_ILi32EEEEEENS_10bfloat16_tENS5_IJlSC_lEEESK_SL_NS4_8TiledMMAINS4_8MMA_AtomIJNS4_4SM904GMMA27MMA_64x16x16_F32BF16BF16_SSILNSP_5MajorE0ELSR_0ELNSP_7ScaleInE1ELSS_1EEEEEENS4_6LayoutINS5_IJSC_SC_SC_EEENS5_IJNSA_ILi0EEESX_SX_EEEEENS5_IJNS4_10UnderscoreES10_S10_EEEEENS4_13SM90_TMA_LOADENS4_14ComposedLayoutINS4_7SwizzleILi2ELi4ELi3EEENS4_18smem_ptr_flag_bitsILi16EEENSV_INS5_IJNSA_ILi8EEESI_EEENS5_IJSI_SC_EEEEEEEvNS4_8identityENS4_23SM90_TMA_LOAD_MULTICASTES1D_vS1E_EENS_8epilogue10collective6detail29Sm90TmaWarpSpecializedAdapterINS1I_15DefaultEpilogueISK_SL_SL_NS1H_6thread17LinearCombinationISK_Li1EffLNS1M_9ScaleType4KindE0ELNS_15FloatRoundStyleE2ESK_EENS1_15EpilogueDefaultEEEEEvvEEEEvNT_6ParamsE)
	.align		4
        /*000c*/ 	.word	index@(__assertfail)
	.align		4
        /*0010*/ 	.word	0x00000000
	.align		4
        /*0014*/ 	.word	0xfffffffe
	.align		4
        /*0018*/ 	.word	0x00000000
	.align		4
        /*001c*/ 	.word	0xfffffffd
	.align		4
        /*0020*/ 	.word	0x00000000
	.align		4
        /*0024*/ 	.word	0xfffffffc


//--------------------- .nv.constant4             --------------------------
	.section	.nv.constant4,"a",@progbits
	.align	8
	.align		8
.nv.constant4:
        /*0000*/ 	.dword	__assertfail
	.align		8
        /*0008*/ 	.dword	__unnamed_1
	.align		8
        /*0010*/ 	.dword	_ZN39_INTERNAL_442152df_4_k_cu_0290309b_57574cuda3std3__45__cpo5beginE
	.align		8
        /*0018*/ 	.dword	_ZN39_INTERNAL_442152df_4_k_cu_0290309b_57574cuda3std3__45__cpo3endE
	.align		8
        /*0020*/ 	.dword	_ZN39_INTERNAL_442152df_4_k_cu_0290309b_57574cuda3std3__45__cpo6cbeginE
	.align		8
        /*0028*/ 	.dword	_ZN39_INTERNAL_442152df_4_k_cu_0290309b_57574cuda3std3__45__cpo4cendE
	.align		8
        /*0030*/ 	.dword	_ZN39_INTERNAL_442152df_4_k_cu_0290309b_57574cuda3std3__441_GLOBAL__N__442152df_4_k_cu_0290309b_57576ignoreE
	.align		8
        /*0038*/ 	.dword	_ZN39_INTERNAL_442152df_4_k_cu_0290309b_57574cuda3std3__419piecewise_constructE
	.align		8
        /*0040*/ 	.dword	_ZN39_INTERNAL_442152df_4_k_cu_0290309b_57574cuda3std3__48in_placeE
	.align		8
        /*0048*/ 	.dword	_ZN39_INTERNAL_442152df_4_k_cu_0290309b_57574cuda3std6ranges3__45__cpo4swapE
	.align		8
        /*0050*/ 	.dword	_ZN39_INTERNAL_442152df_4_k_cu_0290309b_57574cuda3std6ranges3__45__cpo9iter_moveE
	.align		8
        /*0058*/ 	.dword	_ZN39_INTERNAL_442152df_4_k_cu_0290309b_57574cute7productE
	.align		8
        /*0060*/ 	.dword	_ZN39_INTERNAL_442152df_4_k_cu_0290309b_57574cute1_E
	.align		8
        /*0068*/ 	.dword	$str$22
	.align		8
        /*0070*/ 	.dword	$str$23


//--------------------- .text._ZN7cutlass13device_kernelINS_4gemm6kernel13GemmUniversalIN4cute5tupleIJiiiiEEENS1_10collective13CollectiveMmaINS1_34MainloopSm90TmaGmmaWarpSpecializedILi45ENS5_IJNS4_1CILi2EEENSA_ILi1EEESC_EEENS1_32KernelTmaWarpSpecializedPingpongEEENS5_IJNSA_ILi64EEENSA_ILi16EEENSA_ILi32EEEEEENS_10bfloat16_tENS5_IJlSC_lEEESK_SL_NS4_8TiledMMAINS4_8MMA_AtomIJNS4_4SM904GMMA27MMA_64x16x16_F32BF16BF16_SSILNSP_5MajorE0ELSR_0ELNSP_7ScaleInE1ELSS_1EEEEEENS4_6LayoutINS5_IJSC_SC_SC_EEENS5_IJNSA_ILi0EEESX_SX_EEEEENS5_IJNS4_10UnderscoreES10_S10_EEEEENS4_13SM90_TMA_LOADENS4_14ComposedLayoutINS4_7SwizzleILi2ELi4ELi3EEENS4_18smem_ptr_flag_bitsILi16EEENSV_INS5_IJNSA_ILi8EEESI_EEENS5_IJSI_SC_EEEEEEEvNS4_8identityENS4_23SM90_TMA_LOAD_MULTICASTES1D_vS1E_EENS_8epilogue10collective6detail29Sm90TmaWarpSpecializedAdapterINS1I_15DefaultEpilogueISK_SL_SL_NS1H_6thread17LinearCombinationISK_Li1EffLNS1M_9ScaleType4KindE0ELNS_15FloatRoundStyleE2ESK_EENS1_15EpilogueDefaultEEEEEvvEEEEvNT_6ParamsE --------------------------
	.section	.text._ZN7cutlass13device_kernelINS_4gemm6kernel13GemmUniversalIN4cute5tupleIJiiiiEEENS1_10collective13CollectiveMmaINS1_34MainloopSm90TmaGmmaWarpSpecializedILi45ENS5_IJNS4_1CILi2EEENSA_ILi1EEESC_EEENS1_32KernelTmaWarpSpecializedPingpongEEENS5_IJNSA_ILi64EEENSA_ILi16EEENSA_ILi32EEEEEENS_10bfloat16_tENS5_IJlSC_lEEESK_SL_NS4_8TiledMMAINS4_8MMA_AtomIJNS4_4SM904GMMA27MMA_64x16x16_F32BF16BF16_SSILNSP_5MajorE0ELSR_0ELNSP_7ScaleInE1ELSS_1EEEEEENS4_6LayoutINS5_IJSC_SC_SC_EEENS5_IJNSA_ILi0EEESX_SX_EEEEENS5_IJNS4_10UnderscoreES10_S10_EEEEENS4_13SM90_TMA_LOADENS4_14ComposedLayoutINS4_7SwizzleILi2ELi4ELi3EEENS4_18smem_ptr_flag_bitsILi16EEENSV_INS5_IJNSA_ILi8EEESI_EEENS5_IJSI_SC_EEEEEEEvNS4_8identityENS4_23SM90_TMA_LOAD_MULTICASTES1D_vS1E_EENS_8epilogue10collective6detail29Sm90TmaWarpSpecializedAdapterINS1I_15DefaultEpilogueISK_SL_SL_NS1H_6thread17LinearCombinationISK_Li1EffLNS1M_9ScaleType4KindE0ELNS_15FloatRoundStyleE2ESK_EENS1_15EpilogueDefaultEEEEEvvEEEEvNT_6ParamsE,"ax",@progbits
	.align	128
.text._ZN7cutlass13device_kernelINS_4gemm6kernel13GemmUniversalIN4cute5tupleIJiiiiEEENS1_10collective13CollectiveMmaINS1_34MainloopSm90TmaGmmaWarpSpecializedILi45ENS5_IJNS4_1CILi2EEENSA_ILi1EEESC_EEENS1_32KernelTmaWarpSpecializedPingpongEEENS5_IJNSA_ILi64EEENSA_ILi16EEENSA_ILi32EEEEEENS_10bfloat16_tENS5_IJlSC_lEEESK_SL_NS4_8TiledMMAINS4_8MMA_AtomIJNS4_4SM904GMMA27MMA_64x16x16_F32BF16BF16_SSILNSP_5MajorE0ELSR_0ELNSP_7ScaleInE1ELSS_1EEEEEENS4_6LayoutINS5_IJSC_SC_SC_EEENS5_IJNSA_ILi0EEESX_SX_EEEEENS5_IJNS4_10UnderscoreES10_S10_EEEEENS4_13SM90_TMA_LOADENS4_14ComposedLayoutINS4_7SwizzleILi2ELi4ELi3EEENS4_18smem_ptr_flag_bitsILi16EEENSV_INS5_IJNSA_ILi8EEESI_EEENS5_IJSI_SC_EEEEEEEvNS4_8identityENS4_23SM90_TMA_LOAD_MULTICASTES1D_vS1E_EENS_8epilogue10collective6detail29Sm90TmaWarpSpecializedAdapterINS1I_15DefaultEpilogueISK_SL_SL_NS1H_6thread17LinearCombinationISK_Li1EffLNS1M_9ScaleType4KindE0ELNS_15FloatRoundStyleE2ESK_EENS1_15EpilogueDefaultEEEEEvvEEEEvNT_6ParamsE:
        .type           _ZN7cutlass13device_kernelINS_4gemm6kernel13GemmUniversalIN4cute5tupleIJiiiiEEENS1_10collective13CollectiveMmaINS1_34MainloopSm90TmaGmmaWarpSpecializedILi45ENS5_IJNS4_1CILi2EEENSA_ILi1EEESC_EEENS1_32KernelTmaWarpSpecializedPingpongEEENS5_IJNSA_ILi64EEENSA_ILi16EEENSA_ILi32EEEEEENS_10bfloat16_tENS5_IJlSC_lEEESK_SL_NS4_8TiledMMAINS4_8MMA_AtomIJNS4_4SM904GMMA27MMA_64x16x16_F32BF16BF16_SSILNSP_5MajorE0ELSR_0ELNSP_7ScaleInE1ELSS_1EEEEEENS4_6LayoutINS5_IJSC_SC_SC_EEENS5_IJNSA_ILi0EEESX_SX_EEEEENS5_IJNS4_10UnderscoreES10_S10_EEEEENS4_13SM90_TMA_LOADENS4_14ComposedLayoutINS4_7SwizzleILi2ELi4ELi3EEENS4_18smem_ptr_flag_bitsILi16EEENSV_INS5_IJNSA_ILi8EEESI_EEENS5_IJSI_SC_EEEEEEEvNS4_8identityENS4_23SM90_TMA_LOAD_MULTICASTES1D_vS1E_EENS_8epilogue10collective6detail29Sm90TmaWarpSpecializedAdapterINS1I_15DefaultEpilogueISK_SL_SL_NS1H_6thread17LinearCombinationISK_Li1EffLNS1M_9ScaleType4KindE0ELNS_15FloatRoundStyleE2ESK_EENS1_15EpilogueDefaultEEEEEvvEEEEvNT_6ParamsE,@function
        .size           _ZN7cutlass13device_kernelINS_4gemm6kernel13GemmUniversalIN4cute5tupleIJiiiiEEENS1_10collective13CollectiveMmaINS1_34MainloopSm90TmaGmmaWarpSpecializedILi45ENS5_IJNS4_1CILi2EEENSA_ILi1EEESC_EEENS1_32KernelTmaWarpSpecializedPingpongEEENS5_IJNSA_ILi64EEENSA_ILi16EEENSA_ILi32EEEEEENS_10bfloat16_tENS5_IJlSC_lEEESK_SL_NS4_8TiledMMAINS4_8MMA_AtomIJNS4_4SM904GMMA27MMA_64x16x16_F32BF16BF16_SSILNSP_5MajorE0ELSR_0ELNSP_7ScaleInE1ELSS_1EEEEEENS4_6LayoutINS5_IJSC_SC_SC_EEENS5_IJNSA_ILi0EEESX_SX_EEEEENS5_IJNS4_10UnderscoreES10_S10_EEEEENS4_13SM90_TMA_LOADENS4_14ComposedLayoutINS4_7SwizzleILi2ELi4ELi3EEENS4_18smem_ptr_flag_bitsILi16EEENSV_INS5_IJNSA_ILi8EEESI_EEENS5_IJSI_SC_EEEEEEEvNS4_8identityENS4_23SM90_TMA_LOAD_MULTICASTES1D_vS1E_EENS_8epilogue10collective6detail29Sm90TmaWarpSpecializedAdapterINS1I_15DefaultEpilogueISK_SL_SL_NS1H_6thread17LinearCombinationISK_Li1EffLNS1M_9ScaleType4KindE0ELNS_15FloatRoundStyleE2ESK_EENS1_15EpilogueDefaultEEEEEvvEEEEvNT_6ParamsE,(.L_x_174 - _ZN7cutlass13device_kernelINS_4gemm6kernel13GemmUniversalIN4cute5tupleIJiiiiEEENS1_10collective13CollectiveMmaINS1_34MainloopSm90TmaGmmaWarpSpecializedILi45ENS5_IJNS4_1CILi2EEENSA_ILi1EEESC_EEENS1_32KernelTmaWarpSpecializedPingpongEEENS5_IJNSA_ILi64EEENSA_ILi16EEENSA_ILi32EEEEEENS_10bfloat16_tENS5_IJlSC_lEEESK_SL_NS4_8TiledMMAINS4_8MMA_AtomIJNS4_4SM904GMMA27MMA_64x16x16_F32BF16BF16_SSILNSP_5MajorE0ELSR_0ELNSP_7ScaleInE1ELSS_1EEEEEENS4_6LayoutINS5_IJSC_SC_SC_EEENS5_IJNSA_ILi0EEESX_SX_EEEEENS5_IJNS4_10UnderscoreES10_S10_EEEEENS4_13SM90_TMA_LOADENS4_14ComposedLayoutINS4_7SwizzleILi2ELi4ELi3EEENS4_18smem_ptr_flag_bitsILi16EEENSV_INS5_IJNSA_ILi8EEESI_EEENS5_IJSI_SC_EEEEEEEvNS4_8identityENS4_23SM90_TMA_LOAD_MULTICASTES1D_vS1E_EENS_8epilogue10collective6detail29Sm90TmaWarpSpecializedAdapterINS1I_15DefaultEpilogueISK_SL_SL_NS1H_6thread17LinearCombinationISK_Li1EffLNS1M_9ScaleType4KindE0ELNS_15FloatRoundStyleE2ESK_EENS1_15EpilogueDefaultEEEEEvvEEEEvNT_6ParamsE)
        .other          _ZN7cutlass13device_kernelINS_4gemm6kernel13GemmUniversalIN4cute5tupleIJiiiiEEENS1_10collective13CollectiveMmaINS1_34MainloopSm90TmaGmmaWarpSpecializedILi45ENS5_IJNS4_1CILi2EEENSA_ILi1EEESC_EEENS1_32KernelTmaWarpSpecializedPingpongEEENS5_IJNSA_ILi64EEENSA_ILi16EEENSA_ILi32EEEEEENS_10bfloat16_tENS5_IJlSC_lEEESK_SL_NS4_8TiledMMAINS4_8MMA_AtomIJNS4_4SM904GMMA27MMA_64x16x16_F32BF16BF16_SSILNSP_5MajorE0ELSR_0ELNSP_7ScaleInE1ELSS_1EEEEEENS4_6LayoutINS5_IJSC_SC_SC_EEENS5_IJNSA_ILi0EEESX_SX_EEEEENS5_IJNS4_10UnderscoreES10_S10_EEEEENS4_13SM90_TMA_LOADENS4_14ComposedLayoutINS4_7SwizzleILi2ELi4ELi3EEENS4_18smem_ptr_flag_bitsILi16EEENSV_INS5_IJNSA_ILi8EEESI_EEENS5_IJSI_SC_EEEEEEEvNS4_8identityENS4_23SM90_TMA_LOAD_MULTICASTES1D_vS1E_EENS_8epilogue10collective6detail29Sm90TmaWarpSpecializedAdapterINS1I_15DefaultEpilogueISK_SL_SL_NS1H_6thread17LinearCombinationISK_Li1EffLNS1M_9ScaleType4KindE0ELNS_15FloatRoundStyleE2ESK_EENS1_15EpilogueDefaultEEEEEvvEEEEvNT_6ParamsE,@"STO_CUDA_ENTRY STV_DEFAULT"
_ZN7cutlass13device_kernelINS_4gemm6kernel13GemmUniversalIN4cute5tupleIJiiiiEEENS1_10collective13CollectiveMmaINS1_34MainloopSm90TmaGmmaWarpSpecializedILi45ENS5_IJNS4_1CILi2EEENSA_ILi1EEESC_EEENS1_32KernelTmaWarpSpecializedPingpongEEENS5_IJNSA_ILi64EEENSA_ILi16EEENSA_ILi32EEEEEENS_10bfloat16_tENS5_IJlSC_lEEESK_SL_NS4_8TiledMMAINS4_8MMA_AtomIJNS4_4SM904GMMA27MMA_64x16x16_F32BF16BF16_SSILNSP_5MajorE0ELSR_0ELNSP_7ScaleInE1ELSS_1EEEEEENS4_6LayoutINS5_IJSC_SC_SC_EEENS5_IJNSA_ILi0EEESX_SX_EEEEENS5_IJNS4_10UnderscoreES10_S10_EEEEENS4_13SM90_TMA_LOADENS4_14ComposedLayoutINS4_7SwizzleILi2ELi4ELi3EEENS4_18smem_ptr_flag_bitsILi16EEENSV_INS5_IJNSA_ILi8EEESI_EEENS5_IJSI_SC_EEEEEEEvNS4_8identityENS4_23SM90_TMA_LOAD_MULTICASTES1D_vS1E_EENS_8epilogue10collective6detail29Sm90TmaWarpSpecializedAdapterINS1I_15DefaultEpilogueISK_SL_SL_NS1H_6thread17LinearCombinationISK_Li1EffLNS1M_9ScaleType4KindE0ELNS_15FloatRoundStyleE2ESK_EENS1_15EpilogueDefaultEEEEEvvEEEEvNT_6ParamsE:
[----:B------:R-:W0:Y:S01]  /*0000*/  LDC R1, c[0x0][0x28] ;  /* 0x00000a00ff017b82 */ /* 0x000e220000000800 */
[----:B------:R-:W1:Y:S01]  /*0010*/  S2R R3, SR_TID.X ;  /* 0x0000000000037919 */ /* 0x000e620000002100 */
[----:B------:R-:W-:Y:S01]  /*0020*/  ELECT P0, URZ, PT ;  /* 0x00000000003f782f */ /* 0x000fe20003800000 */
[----:B------:R-:W-:Y:S01]  /*0030*/  BSSY B0, `(.L_x_0) ;  /* 0x000000f000007945 */ /* 0x000fe20003800000 */
[--C-:B-1----:R-:W-:Y:S02]  /*0040*/  SHF.R.U32.HI R0, RZ, 0x5, R3.reuse ;  /* 0x00000005ff007819 */ /* 0x102fe40000011603 */
[----:B------:R-:W-:-:S03]  /*0050*/  SHF.R.U32.HI R7, RZ, 0x7, R3 ;  /* 0x00000007ff077819 */ /* 0x000fc60000011603 */
[----:B------:R-:W1:Y:S04]  /*0060*/  SHFL.IDX PT, R2, R0, RZ, 0x1f ;  /* 0x00001fff00027589 */ /* 0x000e6800000e0000 */
[----:B------:R2:W3:Y:S01]  /*0070*/  SHFL.IDX PT, R10, R7, RZ, 0x1f ;  /* 0x00001fff070a7589 */ /* 0x0004e200000e0000 */
[----:B-1----:R-:W-:-:S13]  /*0080*/  ISETP.NE.OR P0, PT, R2, RZ, !P0 ;  /* 0x000000ff0200720c */ /* 0x002fda0004705670 */
[----:B0-23--:R-:W-:Y:S05]  /*0090*/  @P0 BRA `(.L_x_1) ;  /* 0x0000000000200947 */ /* 0x00dfea0003800000 */
[----:B------:R-:W-:Y:S02]  /*00a0*/  ULDC.64 UR4, c[0x0][0x198] ;  /* 0x0000660000047ab9 */ /* 0x000fe40000000a00 */
[----:B------:R-:W-:Y:S02]  /*00b0*/  UIADD3 UR6, UP0, UR4, 0xf0, URZ ;  /* 0x000000f004067890 */ /* 0x000fe4000ff1e03f */
[----:B------:R-:W-:Y:S02]  /*00c0*/  UIADD3 UR4, UP1, UR4, 0x1f0, URZ ;  /* 0x000001f004047890 */ /* 0x000fe4000ff3e03f */
[----:B------:R-:W-:Y:S02]  /*00d0*/  UIADD3.X UR7, URZ, UR5, URZ, UP0, !UPT ;  /* 0x000000053f077290 */ /* 0x000fe400087fe43f */
[----:B------:R-:W-:-:S07]  /*00e0*/  UIADD3.X UR5, URZ, UR5, URZ, UP1, !UPT ;  /* 0x000000053f057290 */ /* 0x000fce0008ffe43f */
[----:B------:R0:W-:Y:S02]  /*00f0*/  UTMACCTL.PF [UR6] ;  /* 0x00000000060079b9 */ /* 0x0001e40008040000 */
[----:B------:R0:W-:Y:S02]  /*0100*/  UTMACCTL.PF [UR4] ;  /* 0x00000000040079b9 */ /* 0x0001e40008040000 */
[----:B0-----:R-:W-:Y:S01]  /*0110*/  NOP ;  /* 0x0000000000007918 */ /* 0x001fe20000000000 */
.L_x_1:
[----:B------:R-:W-:Y:S05]  /*0120*/  BSYNC B0 ;  /* 0x0000000000007941 */ /* 0x000fea0003800000 */
.L_x_0:
[----:B------:R-:W0:Y:S02]  /*0130*/  SHFL.IDX PT, R8, R0, RZ, 0x1f ;  /* 0x00001fff00087589 */ /* 0x000e2400000e0000 */
[----:B0-----:R-:W-:-:S13]  /*0140*/  ISETP.NE.AND P0, PT, R8, RZ, PT ;  /* 0x000000ff0800720c */ /* 0x001fda0003f05270 */
[----:B------:R-:W-:Y:S05]  /*0150*/  @P0 BRA `(.L_x_2) ;  /* 0x0000000400ac0947 */ /* 0x000fea0003800000 */
[----:B------:R-:W-:Y:S01]  /*0160*/  ELECT P0, URZ, PT ;  /* 0x00000000003f782f */ /* 0x000fe20003800000 */
[----:B------:R-:W-:-:S12]  /*0170*/  BSSY B0, `(.L_x_2) ;  /* 0x0000069000007945 */ /* 0x000fd80003800000 */
[----:B------:R-:W-:Y:S05]  /*0180*/  @!P0 BRA `(.L_x_3) ;  /* 0x00000004009c8947 */ /* 0x000fea0003800000 */
[----:B------:R-:W0:Y:S01]  /*0190*/  S2UR UR8, SR_CgaCtaId ;  /* 0x00000000000879c3 */ /* 0x000e220000008800 */
[----:B------:R-:W-:Y:S01]  /*01a0*/  UMOV UR4, 0x400 ;  /* 0x0000040000047882 */ /* 0x000fe20000000000 */
[----:B------:R-:W-:Y:S01]  /*01b0*/  UMOV UR5, 0x1 ;  /* 0x0000000100057882 */ /* 0x000fe20000000000 */
[----:B------:R-:W-:Y:S02]  /*01c0*/  UMOV UR6, 0x2 ;  /* 0x0000000200067882 */ /* 0x000fe40000000000 */
[----:B------:R-:W-:-:S04]  /*01d0*/  UIADD3 UR6, -UR6, 0x100000, URZ ;  /* 0x0010000006067890 */ /* 0x000fc8000fffe13f */
[----:B------:R-:W-:Y:S02]  /*01e0*/  USHF.L.U32 UR7, UR6, 0xb, URZ ;  /* 0x0000000b06077899 */ /* 0x000fe4000800063f */
[----:B------:R-:W-:Y:S02]  /*01f0*/  USHF.L.U32 UR6, UR6, 0x1, URZ ;  /* 0x0000000106067899 */ /* 0x000fe4000800063f */
[----:B0-----:R-:W-:Y:S02]  /*0200*/  ULEA UR8, UR8, UR4, 0x18 ;  /* 0x0000000408087291 */ /* 0x001fe4000f8ec03f */
[----:B------:R-:W-:-:S04]  /*0210*/  UIADD3 UR4, -UR5, 0x100000, URZ ;  /* 0x0010000005047890 */ /* 0x000fc8000fffe13f */
[----:B------:R-:W-:Y:S02]  /*0220*/  USHF.L.U32 UR5, UR4, 0xb, URZ ;  /* 0x0000000b04057899 */ /* 0x000fe4000800063f */
[----:B------:R-:W-:Y:S01]  /*0230*/  USHF.L.U32 UR4, UR4, 0x1, URZ ;  /* 0x0000000104047899 */ /* 0x000fe2000800063f */
[----:B------:R-:W0:Y:S11]  /*0240*/  FENCE.VIEW.ASYNC.S ;  /* 0x00000000000073c6 */ /* 0x000e360000000000 */
[----:B0-----:R0:W1:Y:S01]  /*0250*/  SYNCS.EXCH.64 URZ, [UR8], UR4 ;  /* 0x00000004083f75b2 */ /* 0x0010620008000100 */
[----:B------:R0:W2:Y:S01]  /*0260*/  SYNCS.EXCH.64 URZ, [UR8+0x168], UR6 ;  /* 0x00016806083f75b2 */ /* 0x0000a20008000100 */
[----:B------:R0:W3:Y:S01]  /*0270*/  SYNCS.EXCH.64 URZ, [UR8+0x8], UR4 ;  /* 0x00000804083f75b2 */ /* 0x0000e20008000100 */
[----:B------:R0:W4:Y:S01]  /*0280*/  SYNCS.EXCH.64 URZ, [UR8+0x170], UR6 ;  /* 0x00017006083f75b2 */ /* 0x0001220008000100 */
[----:B------:R0:W0:Y:S01]  /*0290*/  SYNCS.EXCH.64 URZ, [UR8+0x10], UR4 ;  /* 0x00001004083f75b2 */ /* 0x0000220008000100 */
        /* <DEDUP_REMOVED lines=85> */
[----:B-1234-:R-:W-:Y:S01]  /*07f0*/  NOP ;  /* 0x0000000000007918 */ /* 0x01efe20000000000 */
.L_x_3:
[----:B0-----:R-:W-:Y:S05]  /*0800*/  BSYNC B0 ;  /* 0x0000000000007941 */ /* 0x001fea0003800000 */
.L_x_2:
[----:B------:R-:W0:Y:S01]  /*0810*/  SHFL.IDX PT, R9, R0, RZ, 0x1f ;  /* 0x00001fff00097589 */ /* 0x000e2200000e0000 */
[----:B------:R-:W-:Y:S01]  /*0820*/  SHF.R.S32.HI R4, RZ, 0x1f, R3 ;  /* 0x0000001fff047819 */ /* 0x000fe20000011403 */
[----:B------:R-:W1:Y:S01]  /*0830*/  S2UR UR12, SR_CTAID.X ;  /* 0x00000000000c79c3 */ /* 0x000e620000002500 */
[----:B------:R-:W-:Y:S01]  /*0840*/  ELECT P0, URZ, PT ;  /* 0x00000000003f782f */ /* 0x000fe20003800000 */
[----:B------:R2:W3:Y:S01]  /*0850*/  SHFL.IDX PT, R11, R0, RZ, 0x1f ;  /* 0x00001fff000b7589 */ /* 0x0004e200000e0000 */
[----:B------:R-:W-:Y:S02]  /*0860*/  LEA.HI R4, R4, R3, RZ, 0x7 ;  /* 0x0000000304047211 */ /* 0x000fe400078f38ff */
[----:B------:R-:W-:Y:S02]  /*0870*/  ELECT P1, URZ, PT ;  /* 0x00000000003f782f */ /* 0x000fe40003820000 */
[----:B------:R-:W-:Y:S01]  /*0880*/  SHF.R.S32.HI R13, RZ, 0x1f, R8 ;  /* 0x0000001fff0d7819 */ /* 0x000fe20000011408 */
[----:B------:R-:W4:Y:S01]  /*0890*/  S2R R6, SR_CTAID.Y ;  /* 0x0000000000067919 */ /* 0x000f220000002600 */
[----:B------:R-:W-:Y:S01]  /*08a0*/  LOP3.LUT R4, R4, 0xffffff80, RZ, 0xc0, !PT ;  /* 0xffffff8004047812 */ /* 0x000fe200078ec0ff */
[----:B------:R-:W5:Y:S01]  /*08b0*/  LDC R14, c[0x0][0x140] ;  /* 0x00005000ff0e7b82 */ /* 0x000f620000000800 */
[----:B------:R-:W-:Y:S01]  /*08c0*/  ULDC UR4, c[0x0][0x150] ;  /* 0x0000540000047ab9 */ /* 0x000fe20000000800 */
[----:B------:R-:W-:Y:S01]  /*08d0*/  LEA.HI R13, R13, R8, RZ, 0x2 ;  /* 0x000000080d0d7211 */ /* 0x000fe200078f10ff */
[----:B------:R-:W4:Y:S01]  /*08e0*/  SHFL.IDX PT, R16, R7, RZ, 0x1f ;  /* 0x00001fff07107589 */ /* 0x000f2200000e0000 */
[----:B------:R-:W-:Y:S01]  /*08f0*/  IMAD.IADD R4, R3, 0x1, -R4 ;  /* 0x0000000103047824 */ /* 0x000fe200078e0a04 */
[----:B------:R-:W-:Y:S01]  /*0900*/  UMOV UR11, 0x80 ;  /* 0x00000080000b7882 */ /* 0x000fe20000000000 */
[----:B------:R-:W-:Y:S01]  /*0910*/  LOP3.LUT R13, R13, 0x3ffffffc, RZ, 0xc0, !PT ;  /* 0x3ffffffc0d0d7812 */ /* 0x000fe200078ec0ff */
[----:B------:R-:W-:Y:S01]  /*0920*/  NOP ;  /* 0x0000000000007918 */ /* 0x000fe20000000000 */
[----:B------:R-:W4:Y:S01]  /*0930*/  LDC R15, c[0x0][0x144] ;  /* 0x00005100ff0f7b82 */ /* 0x000f220000000800 */
[----:B------:R-:W-:Y:S01]  /*0940*/  SHF.R.S32.HI R5, RZ, 0x1f, R4 ;  /* 0x0000001fff057819 */ /* 0x000fe20000011404 */
[----:B------:R-:W-:Y:S01]  /*0950*/  NOP ;  /* 0x0000000000007918 */ /* 0x000fe20000000000 */
[----:B------:R-:W-:Y:S01]  /*0960*/  IMAD.IADD R8, R8, 0x1, -R13 ;  /* 0x0000000108087824 */ /* 0x000fe200078e0a0d */
[C---:B------:R-:W-:Y:S01]  /*0970*/  ISETP.NE.AND P4, PT, R10.reuse, RZ, PT ;  /* 0x000000ff0a00720c */ /* 0x040fe20003f85270 */
[----:B------:R-:W-:Y:S01]  /*0980*/  VIADD R41, R10, 0xffffffff ;  /* 0xffffffff0a297836 */ /* 0x000fe20000000000 */
[----:B0-----:R-:W-:Y:S01]  /*0990*/  ISETP.NE.OR P0, PT, R9, RZ, !P0 ;  /* 0x000000ff0900720c */ /* 0x001fe20004705670 */
[----:B------:R-:W-:Y:S01]  /*09a0*/  IMAD.MOV.U32 R34, RZ, RZ, 0x1 ;  /* 0x00000001ff227424 */ /* 0x000fe200078e00ff */
[----:B------:R-:W-:Y:S01]  /*09b0*/  LEA.HI R9, R5, R4, RZ, 0x3 ;  /* 0x0000000405097211 */ /* 0x000fe200078f18ff */
[----:B------:R-:W0:Y:S01]  /*09c0*/  LDC R21, c[0x0][0x148] ;  /* 0x00005200ff157b82 */ /* 0x000e220000000800 */
[----:B-1----:R-:W-:-:S02]  /*09d0*/  I2FP.F32.U32 R12, UR12 ;  /* 0x0000000c000c7c45 */ /* 0x002fc40008201000 */
[--C-:B--2---:R-:W-:Y:S02]  /*09e0*/  SHF.R.S32.HI R0, RZ, 0x3, R9.reuse ;  /* 0x00000003ff007819 */ /* 0x104fe40000011409 */
[----:B------:R-:W-:Y:S01]  /*09f0*/  SHF.R.S32.HI R9, RZ, 0x1f, R9 ;  /* 0x0000001fff097819 */ /* 0x000fe20000011409 */
[----:B------:R-:W-:Y:S01]  /*0a00*/  FMUL R12, R12, UR4 ;  /* 0x000000040c0c7c20 */ /* 0x000fe20008400000 */
[----:B---3--:R-:W-:Y:S01]  /*0a10*/  ISETP.NE.OR P1, PT, R11, RZ, !P1 ;  /* 0x000000ff0b00720c */ /* 0x008fe20004f25670 */
[----:B------:R-:W-:Y:S01]  /*0a20*/  ULDC UR4, c[0x0][0x154] ;  /* 0x0000550000047ab9 */ /* 0x000fe20000000800 */
[----:B------:R-:W-:Y:S01]  /*0a30*/  LEA.HI R11, R9, R0, RZ, 0x2 ;  /* 0x00000000090b7211 */ /* 0x000fe200078f10ff */
[----:B------:R-:W-:Y:S01]  /*0a40*/  VOTEU.ALL UP1, P0 ;  /* 0x00000000003f7886 */ /* 0x000fe20000020000 */
[----:B------:R-:W-:Y:S01]  /*0a50*/  SHF.R.S32.HI R9, RZ, 0x1f, R2 ;  /* 0x0000001fff097819 */ /* 0x000fe20000011402 */
[----:B------:R-:W1:Y:S01]  /*0a60*/  F2I.U32.TRUNC.NTZ R12, R12 ;  /* 0x0000000c000c7305 */ /* 0x000e62000020f000 */
[----:B------:R-:W-:Y:S01]  /*0a70*/  LOP3.LUT R11, R11, 0xfffffffc, RZ, 0xc0, !PT ;  /* 0xfffffffc0b0b7812 */ /* 0x000fe200078ec0ff */
[----:B------:R-:W-:Y:S01]  /*0a80*/  VOTEU.ALL UP0, P0 ;  /* 0x00000000003f7886 */ /* 0x000fe20000000000 */
[----:B------:R-:W-:Y:S01]  /*0a90*/  LEA.HI R9, R9, R2, RZ, 0x2 ;  /* 0x0000000209097211 */ /* 0x000fe200078f10ff */
[----:B------:R-:W2:Y:S01]  /*0aa0*/  @!UP1 S2UR UR7, SR_CgaCtaId ;  /* 0x00000000000799c3 */ /* 0x000ea20000008800 */
[----:B-----5:R-:W-:Y:S01]  /*0ab0*/  ISETP.EQ.U32.AND P2, PT, R14, 0x1, PT ;  /* 0x000000010e00780c */ /* 0x020fe20003f42070 */
[----:B------:R-:W-:Y:S01]  /*0ac0*/  IMAD.IADD R11, R0, 0x1, -R11 ;  /* 0x00000001000b7824 */ /* 0x000fe200078e0a0b */
[----:B------:R-:W-:Y:S01]  /*0ad0*/  LOP3.LUT R9, R9, 0xfffffffc, RZ, 0xc0, !PT ;  /* 0xfffffffc09097812 */ /* 0x000fe200078ec0ff */
[----:B------:R-:W-:Y:S01]  /*0ae0*/  VOTEU.ALL UP2, P1 ;  /* 0x00000000003f7886 */ /* 0x000fe20000840000 */
[----:B------:R-:W-:Y:S01]  /*0af0*/  @!UP1 UMOV UR6, 0x400 ;  /* 0x0000040000069882 */ /* 0x000fe20000000000 */
[----:B------:R-:W-:Y:S01]  /*0b00*/  IMAD R8, R8, 0x4, R11 ;  /* 0x0000000408087824 */ /* 0x000fe200078e020b */
[----:B------:R-:W-:Y:S01]  /*0b10*/  VOTEU.ALL UP3, P1 ;  /* 0x00000000003f7886 */ /* 0x000fe20000860000 */
[----:B------:R-:W-:Y:S01]  /*0b20*/  IMAD.IADD R14, R2, 0x1, -R9 ;  /* 0x00000001020e7824 */ /* 0x000fe200078e0a09 */
[----:B----4-:R-:W-:Y:S01]  /*0b30*/  I2FP.F32.U32 R2, R6 ;  /* 0x0000000600027245 */ /* 0x010fe20000201000 */
[----:B------:R-:W3:Y:S01]  /*0b40*/  @!UP2 S2UR UR10, SR_CgaCtaId ;  /* 0x00000000000aa9c3 */ /* 0x000ee20000008800 */
[----:B------:R-:W-:Y:S01]  /*0b50*/  LEA.HI R0, R8, R8, RZ, 0x1 ;  /* 0x0000000808007211 */ /* 0x000fe200078f08ff */
[----:B-1----:R-:W-:Y:S01]  /*0b60*/  IMAD.MOV R12, RZ, RZ, -R12 ;  /* 0x000000ffff0c7224 */ /* 0x002fe200078e0a0c */
[----:B------:R-:W-:Y:S01]  /*0b70*/  @!UP2 UMOV UR9, 0x400 ;  /* 0x000004000009a882 */ /* 0x000fe20000000000 */
[----:B------:R-:W-:Y:S01]  /*0b80*/  FMUL R2, R2, UR4 ;  /* 0x0000000402027c20 */ /* 0x000fe20008400000 */
[----:B------:R-:W-:Y:S01]  /*0b90*/  LOP3.LUT R9, R0, 0xfffffffe, RZ, 0xc0, !PT ;  /* 0xfffffffe00097812 */ /* 0x000fe200078ec0ff */
[----:B------:R-:W-:Y:S01]  /*0ba0*/  IMAD R20, R15, R12, UR12 ;  /* 0x0000000c0f147e24 */ /* 0x000fe2000f8e020c */
[----:B------:R-:W-:Y:S01]  /*0bb0*/  UMOV UR4, 0x20 ;  /* 0x0000002000047882 */ /* 0x000fe20000000000 */
[----:B------:R-:W-:Y:S01]  /*0bc0*/  IMAD.SHL.U32 R35, R8, 0x4, RZ ;  /* 0x0000000408237824 */ /* 0x000fe200078e00ff */
[----:B------:R-:W-:-:S04]  /*0bd0*/  @!UP1 UIADD3 UR4, -UR4, 0x100000, URZ ;  /* 0x0010000004049890 */ /* 0x000fc8000fffe13f */
[----:B------:R-:W-:Y:S02]  /*0be0*/  @!UP1 USHF.L.U32 UR5, UR4, 0xb, URZ ;  /* 0x0000000b04059899 */ /* 0x000fe4000800063f */
[----:B------:R-:W-:Y:S01]  /*0bf0*/  @!UP1 USHF.L.U32 UR4, UR4, 0x1, URZ ;  /* 0x0000000104049899 */ /* 0x000fe2000800063f */
[C---:B------:R-:W-:Y:S01]  /*0c00*/  IMAD.IADD R9, R8.reuse, 0x1, -R9 ;  /* 0x0000000108097824 */ /* 0x040fe200078e0a09 */
[----:B------:R-:W1:Y:S01]  /*0c10*/  F2I.U32.TRUNC.NTZ R2, R2 ;  /* 0x0000000200027305 */ /* 0x000e62000020f000 */
[----:B------:R-:W-:Y:S01]  /*0c20*/  VOTEU.ALL UP4, P1 ;  /* 0x00000000003f7886 */ /* 0x000fe20000880000 */
[----:B------:R-:W-:Y:S01]  /*0c30*/  LOP3.LUT R35, R8, 0xc, R35, 0x78, !PT ;  /* 0x0000000c08237812 */ /* 0x000fe200078e7823 */
[----:B--2---:R-:W-:Y:S01]  /*0c40*/  @!UP1 ULEA UR8, UR7, UR6, 0x18 ;  /* 0x0000000607089291 */ /* 0x004fe2000f8ec03f */
[----:B------:R-:W-:Y:S01]  /*0c50*/  ISETP.NE.AND P3, PT, R9, R20, PT ;  /* 0x000000140900720c */ /* 0x000fe20003f65270 */
[----:B------:R-:W-:-:S04]  /*0c60*/  @!UP2 UIADD3 UR6, -UR11, 0x100000, URZ ;  /* 0x001000000b06a890 */ /* 0x000fc8000fffe13f */
[----:B------:R-:W-:Y:S02]  /*0c70*/  @!UP2 USHF.L.U32 UR7, UR6, 0xb, URZ ;  /* 0x0000000b0607a899 */ /* 0x000fe4000800063f */
[----:B------:R-:W-:Y:S01]  /*0c80*/  @!UP2 USHF.L.U32 UR6, UR6, 0x1, URZ ;  /* 0x000000010606a899 */ /* 0x000fe2000800063f */
[----:B------:R-:W-:Y:S01]  /*0c90*/  ISETP.GE.U32.AND P6, PT, R41, 0x2, PT ;  /* 0x000000022900780c */ /* 0x000fe20003fc6070 */
[----:B------:R-:W-:Y:S01]  /*0ca0*/  VOTEU.ALL UP5, P1 ;  /* 0x00000000003f7886 */ /* 0x000fe200008a0000 */
[----:B------:R-:W-:Y:S01]  /*0cb0*/  VOTEU.ALL UP1, P0 ;  /* 0x00000000003f7886 */ /* 0x000fe20000020000 */
[----:B------:R-:W-:Y:S02]  /*0cc0*/  LOP3.LUT P0, RZ, R4, 0x7, RZ, 0xc0, !PT ;  /* 0x0000000704ff7812 */ /* 0x000fe4000780c0ff */
[----:B------:R-:W-:Y:S01]  /*0cd0*/  R2UR UR43, R16 ;  /* 0x00000000102b72ca */ /* 0x000fe200000e0000 */
[----:B---3--:R-:W-:Y:S01]  /*0ce0*/  @!UP2 ULEA UR9, UR10, UR9, 0x18 ;  /* 0x000000090a09a291 */ /* 0x008fe2000f8ec03f */
[C---:B------:R-:W-:Y:S01]  /*0cf0*/  ISETP.LT.U32.AND P0, PT, R35.reuse, 0x2, !P0 ;  /* 0x000000022300780c */ /* 0x040fe20004701070 */
[----:B-1----:R-:W-:Y:S01]  /*0d00*/  IMAD.MOV R24, RZ, RZ, -R2 ;  /* 0x000000ffff187224 */ /* 0x002fe200078e0a02 */
[----:B------:R-:W-:Y:S01]  /*0d10*/  VOTEU.ALL UP2, P1 ;  /* 0x00000000003f7886 */ /* 0x000fe20000840000 */
[----:B------:R-:W-:Y:S01]  /*0d20*/  @P3 LEA.HI R0, R35, R35, RZ, 0x1 ;  /* 0x0000002323003211 */ /* 0x000fe200078f08ff */
[----:B------:R-:W1:Y:S02]  /*0d30*/  FENCE.VIEW.ASYNC.S ;  /* 0x00000000000073c6 */ /* 0x000e640000000000 */
[----:B-1----:R1:W2:Y:S01]  /*0d40*/  @!UP0 SYNCS.EXCH.64 URZ, [UR8+0x300], UR4 ;  /* 0x00030004083f85b2 */ /* 0x0022a20008000100 */
[----:B------:R-:W-:Y:S01]  /*0d50*/  ISETP.NE.AND P1, PT, R14, 0x3, PT ;  /* 0x000000030e00780c */ /* 0x000fe20003f25270 */
[----:B0-----:R-:W-:Y:S01]  /*0d60*/  IMAD R9, R21, R24, R6 ;  /* 0x0000001815097224 */ /* 0x001fe200078e0206 */
[----:B------:R-:W-:-:S02]  /*0d70*/  @P3 SHF.R.S32.HI R0, RZ, 0x1, R0 ;  /* 0x00000001ff003819 */ /* 0x000fc40000011400 */
[----:B------:R-:W-:Y:S02]  /*0d80*/  ISETP.EQ.OR P1, PT, R14, RZ, !P1 ;  /* 0x000000ff0e00720c */ /* 0x000fe40004f22670 */
[----:B------:R-:W-:Y:S02]  /*0d90*/  @P3 ISETP.NE.AND P5, PT, R0, R9, PT ;  /* 0x000000090000320c */ /* 0x000fe40003fa5270 */
[----:B------:R-:W-:Y:S02]  /*0da0*/  ISETP.EQ.AND P1, PT, R10, RZ, P1 ;  /* 0x000000ff0a00720c */ /* 0x000fe40000f22270 */
[----:B------:R-:W-:Y:S02]  /*0db0*/  SEL R9, RZ, 0x1, !P0 ;  /* 0x00000001ff097807 */ /* 0x000fe40004000000 */
[----:B------:R-:W-:Y:S02]  /*0dc0*/  @P3 SEL R34, RZ, 0x1, P5 ;  /* 0x00000001ff223807 */ /* 0x000fe40002800000 */
[----:B------:R-:W-:Y:S01]  /*0dd0*/  SEL R18, RZ, 0x1, !P1 ;  /* 0x00000001ff127807 */ /* 0x000fe20004800000 */
[----:B------:R1:W0:Y:S01]  /*0de0*/  @!UP1 SYNCS.EXCH.64 URZ, [UR8+0x308], UR4 ;  /* 0x00030804083f95b2 */ /* 0x0002220008000100 */
[----:B------:R-:W-:Y:S01]  /*0df0*/  NOP ;  /* 0x0000000000007918 */ /* 0x000fe20000000000 */
[----:B------:R-:W-:-:S02]  /*0e00*/  LOP3.LUT R34, R34, R9, RZ, 0xc0, !PT ;  /* 0x0000000922227212 */ /* 0x000fc400078ec0ff */
[----:B------:R-:W-:Y:S01]  /*0e10*/  SEL R18, R18, 0x2, P6 ;  /* 0x0000000212127807 */ /* 0x000fe20003000000 */
[----:B------:R1:W3:Y:S01]  /*0e20*/  @!UP2 SYNCS.EXCH.64 URZ, [UR9+0x2e0], UR6 ;  /* 0x0002e006093fa5b2 */ /* 0x0002e20008000100 */
[----:B------:R1:W4:Y:S01]  /*0e30*/  @!UP3 SYNCS.EXCH.64 URZ, [UR9+0x2e8], UR6 ;  /* 0x0002e806093fb5b2 */ /* 0x0003220008000100 */
[----:B------:R1:W0:Y:S01]  /*0e40*/  @!UP4 SYNCS.EXCH.64 URZ, [UR9+0x2f0], UR6 ;  /* 0x0002f006093fc5b2 */ /* 0x0002220008000100 */
[----:B------:R1:W0:Y:S01]  /*0e50*/  @!UP5 SYNCS.EXCH.64 URZ, [UR9+0x2f8], UR6 ;  /* 0x0002f806093fd5b2 */ /* 0x0002220008000100 */
[----:B------:R-:W-:Y:S01]  /*0e60*/  NOP ;  /* 0x0000000000007918 */ /* 0x000fe20000000000 */
[----:B-12---:R-:W-:Y:S05]  /*0e70*/  @!P2 BRA `(.L_x_4) ;  /* 0x000000000008a947 */ /* 0x006fea0003800000 */
[----:B0--34-:R-:W-:Y:S01]  /*0e80*/  UCGABAR_ARV ;  /* 0x00000000000079c7 */ /* 0x019fe20008000000 */
[----:B------:R-:W-:Y:S05]  /*0e90*/  BRA `(.L_x_5) ;  /* 0x0000000000047947 */ /* 0x000fea0003800000 */
.L_x_4:
[----:B0--34-:R-:W-:Y:S01]  /*0ea0*/  NOP ;  /* 0x0000000000007918 */ /* 0x019fe20000000000 */
.L_x_5:
[----:B------:R-:W-:Y:S01]  /*0eb0*/  ULDC.64 UR4, c[0x0][0x598] ;  /* 0x0001660000047ab9 */ /* 0x000fe20000000a00 */
[----:B------:R-:W-:Y:S01]  /*0ec0*/  ULDC.64 UR36, c[0x0][0x208] ;  /* 0x0000820000247ab9 */ /* 0x000fe20000000a00 */
[----:B------:R-:W-:-:S04]  /*0ed0*/  ISETP.NE.U32.AND P0, PT, RZ, UR4, PT ;  /* 0x00000004ff007c0c */ /* 0x000fc8000bf05070 */
[----:B------:R-:W-:-:S13]  /*0ee0*/  ISETP.NE.AND.EX P0, PT, RZ, UR5, PT, P0 ;  /* 0x00000005ff007c0c */ /* 0x000fda000bf05300 */
[----:B------:R-:W-:Y:S05]  /*0ef0*/  @!P0 BRA `(.L_x_6) ;  /* 0x00000000001c8947 */ /* 0x000fea0003800000 */
[----:B------:R-:W0:Y:S02]  /*0f00*/  LDC.64 R8, c[0x0][0x598] ;  /* 0x00016600ff087b82 */ /* 0x000e240000000a00 */
[----:B0-----:R-:W2:Y:S02]  /*0f10*/  LDG.E.64 R8, desc[UR36][R8.64] ;  /* 0x0000002408087981 */ /* 0x001ea4000c1e1b00 */
[----:B--2---:R-:W-:-:S04]  /*0f20*/  ISETP.NE.U32.AND P0, PT, R8, RZ, PT ;  /* 0x000000ff0800720c */ /* 0x004fc80003f05070 */
[----:B------:R-:W-:-:S13]  /*0f30*/  ISETP.NE.AND.EX P0, PT, R9, RZ, PT, P0 ;  /* 0x000000ff0900720c */ /* 0x000fda0003f05300 */
[----:B------:R-:W-:Y:S05]  /*0f40*/  @!P0 BRA `(.L_x_6) ;  /* 0x0000000000088947 */ /* 0x000fea0003800000 */
[----:B------:R0:W5:Y:S01]  /*0f50*/  LD.E R36, desc[UR36][R8.64] ;  /* 0x0000002408247980 */ /* 0x000162000c101900 */
[----:B------:R-:W-:Y:S05]  /*0f60*/  BRA `(.L_x_7) ;  /* 0x0000000000247947 */ /* 0x000fea0003800000 */
.L_x_6:
[----:B------:R-:W-:Y:S02]  /*0f70*/  ULDC.64 UR4, c[0x0][0x588] ;  /* 0x0001620000047ab9 */ /* 0x000fe40000000a00 */
[----:B------:R-:W-:-:S04]  /*0f80*/  ISETP.NE.U32.AND P0, PT, RZ, UR4, PT ;  /* 0x00000004ff007c0c */ /* 0x000fc8000bf05070 */
[----:B------:R-:W-:-:S13]  /*0f90*/  ISETP.NE.AND.EX P0, PT, RZ, UR5, PT, P0 ;  /* 0x00000005ff007c0c */ /* 0x000fda000bf05300 */
[----:B------:R-:W-:Y:S05]  /*0fa0*/  @!P0 BRA `(.L_x_8) ;  /* 0x00000000000c8947 */ /* 0x000fea0003800000 */
[----:B------:R-:W0:Y:S02]  /*0fb0*/  LDC.64 R36, c[0x0][0x588] ;  /* 0x00016200ff247b82 */ /* 0x000e240000000a00 */
[----:B0-----:R1:W5:Y:S01]  /*0fc0*/  LDG.E R36, desc[UR36][R36.64] ;  /* 0x0000002424247981 */ /* 0x001362000c1e1900 */
[----:B------:R-:W-:Y:S05]  /*0fd0*/  BRA `(.L_x_7) ;  /* 0x0000000000087947 */ /* 0x000fea0003800000 */
.L_x_8:
[----:B------:R-:W-:Y:S02]  /*0fe0*/  ULDC UR4, c[0x0][0x580] ;  /* 0x0001600000047ab9 */ /* 0x000fe40000000800 */
[----:B------:R-:W-:-:S07]  /*0ff0*/  IMAD.U32 R36, RZ, RZ, UR4 ;  /* 0x00000004ff247e24 */ /* 0x000fce000f8e00ff */
.L_x_7:
[----:B------:R-:W-:Y:S02]  /*1000*/  ULDC.64 UR4, c[0x0][0x5a0] ;  /* 0x0001680000047ab9 */ /* 0x000fe40000000a00 */
[----:B------:R-:W-:-:S04]  /*1010*/  ISETP.NE.U32.AND P0, PT, RZ, UR4, PT ;  /* 0x00000004ff007c0c */ /* 0x000fc8000bf05070 */
[----:B------:R-:W-:-:S13]  /*1020*/  ISETP.NE.AND.EX P0, PT, RZ, UR5, PT, P0 ;  /* 0x00000005ff007c0c */ /* 0x000fda000bf05300 */
[----:B------:R-:W-:Y:S05]  /*1030*/  @!P0 BRA `(.L_x_9) ;  /* 0x00000000001c8947 */ /* 0x000fea0003800000 */
[----:B0-----:R-:W0:Y:S02]  /*1040*/  LDC.64 R8, c[0x0][0x5a0] ;  /* 0x00016800ff087b82 */ /* 0x001e240000000a00 */
[----:B0-----:R-:W2:Y:S02]  /*1050*/  LDG.E.64 R8, desc[UR36][R8.64] ;  /* 0x0000002408087981 */ /* 0x001ea4000c1e1b00 */
[----:B--2---:R-:W-:-:S04]  /*1060*/  ISETP.NE.U32.AND P0, PT, R8, RZ, PT ;  /* 0x000000ff0800720c */ /* 0x004fc80003f05070 */
[----:B------:R-:W-:-:S13]  /*1070*/  ISETP.NE.AND.EX P0, PT, R9, RZ, PT, P0 ;  /* 0x000000ff0900720c */ /* 0x000fda0003f05300 */
[----:B------:R-:W-:Y:S05]  /*1080*/  @!P0 BRA `(.L_x_9) ;  /* 0x0000000000088947 */ /* 0x000fea0003800000 */
[----:B-1----:R0:W5:Y:S01]  /*1090*/  LD.E R37, desc[UR36][R8.64] ;  /* 0x0000002408257980 */ /* 0x002162000c101900 */
[----:B------:R-:W-:Y:S05]  /*10a0*/  BRA `(.L_x_10) ;  /* 0x0000000000247947 */ /* 0x000fea0003800000 */
.L_x_9:
[----:B------:R-:W-:Y:S02]  /*10b0*/  ULDC.64 UR4, c[0x0][0x590] ;  /* 0x0001640000047ab9 */ /* 0x000fe40000000a00 */
[----:B------:R-:W-:-:S04]  /*10c0*/  ISETP.NE.U32.AND P0, PT, RZ, UR4, PT ;  /* 0x00000004ff007c0c */ /* 0x000fc8000bf05070 */
[----:B------:R-:W-:-:S13]  /*10d0*/  ISETP.NE.AND.EX P0, PT, RZ, UR5, PT, P0 ;  /* 0x00000005ff007c0c */ /* 0x000fda000bf05300 */
[----:B------:R-:W-:Y:S05]  /*10e0*/  @!P0 BRA `(.L_x_11) ;  /* 0x00000000000c8947 */ /* 0x000fea0003800000 */
[----:B0-----:R-:W1:Y:S02]  /*10f0*/  LDC.64 R8, c[0x0][0x590] ;  /* 0x00016400ff087b82 */ /* 0x001e640000000a00 */
[----:B-1----:R1:W5:Y:S01]  /*1100*/  LDG.E R37, desc[UR36][R8.64] ;  /* 0x0000002408257981 */ /* 0x002362000c1e1900 */
[----:B------:R-:W-:Y:S05]  /*1110*/  BRA `(.L_x_10) ;  /* 0x0000000000087947 */ /* 0x000fea0003800000 */
.L_x_11:
[----:B------:R-:W-:Y:S02]  /*1120*/  ULDC UR4, c[0x0][0x584] ;  /* 0x0001610000047ab9 */ /* 0x000fe40000000800 */
[----:B-1----:R-:W-:-:S07]  /*1130*/  IMAD.U32 R37, RZ, RZ, UR4 ;  /* 0x00000004ff257e24 */ /* 0x002fce000f8e00ff */
.L_x_10:
[----:B------:R-:W2:Y:S01]  /*1140*/  LDC R23, c[0x0][0x65c] ;  /* 0x00019700ff177b82 */ /* 0x000ea20000000800 */
[----:B------:R-:W-:Y:S01]  /*1150*/  ULDC UR6, c[0x0][0x28c] ;  /* 0x0000a30000067ab9 */ /* 0x000fe20000000800 */
[----:B------:R-:W-:Y:S01]  /*1160*/  ISETP.NE.AND P0, PT, R10, 0x2, PT ;  /* 0x000000020a00780c */ /* 0x000fe20003f05270 */
[----:B------:R-:W-:Y:S01]  /*1170*/  UIADD3 UR6, UR6, 0x1f, URZ ;  /* 0x0000001f06067890 */ /* 0x000fe2000fffe03f */
[----:B01----:R-:W-:Y:S01]  /*1180*/  IMAD.U32 R8, RZ, RZ, UR12 ;  /* 0x0000000cff087e24 */ /* 0x003fe2000f8e00ff */
[----:B------:R-:W-:Y:S01]  /*1190*/  UMOV UR38, URZ ;  /* 0x0000003f00267c82 */ /* 0x000fe20008000000 */
[----:B------:R-:W-:Y:S01]  /*11a0*/  IMAD.MOV.U32 R9, RZ, RZ, RZ ;  /* 0x000000ffff097224 */ /* 0x000fe200078e00ff */
[----:B------:R-:W-:Y:S01]  /*11b0*/  USHF.R.S32.HI UR7, URZ, 0x1f, UR6 ;  /* 0x0000001f3f077899 */ /* 0x000fe20008011406 */
[----:B------:R-:W-:Y:S01]  /*11c0*/  UMOV UR39, URZ ;  /* 0x0000003f00277c82 */ /* 0x000fe20008000000 */
[----:B------:R-:W-:Y:S02]  /*11d0*/  ULDC.64 UR8, c[0x0][0x650] ;  /* 0x0001940000087ab9 */ /* 0x000fe40000000a00 */
[----:B------:R-:W-:-:S04]  /*11e0*/  ULEA.HI UR7, UR7, UR6, URZ, 0x5 ;  /* 0x0000000607077291 */ /* 0x000fc8000f8f283f */
[----:B------:R-:W-:Y:S01]  /*11f0*/  USHF.R.S32.HI UR40, URZ, 0x5, UR7 ;  /* 0x000000053f287899 */ /* 0x000fe20008011407 */
[----:B--2---:R-:W-:-:S04]  /*1200*/  ISETP.NE.AND P1, PT, R23, 0x1, PT ;  /* 0x000000011700780c */ /* 0x004fc80003f25270 */
[----:B------:R-:W-:-:S09]  /*1210*/  P2R R0, PR, RZ, 0x2 ;  /* 0x00000002ff007803 */ /* 0x000fd20000000000 */
[----:B------:R-:W0:Y:S01]  /*1220*/  @P1 LDC R11, c[0x0][0x10] ;  /* 0x00000400ff0b1b82 */ /* 0x000e220000000800 */
[----:B------:R-:W-:Y:S02]  /*1230*/  @P1 IMAD.MOV.U32 R7, RZ, RZ, RZ ;  /* 0x000000ffff071224 */ /* 0x000fe400078e00ff */
[----:B------:R-:W-:-:S05]  /*1240*/  @P1 IMAD.MOV.U32 R19, RZ, RZ, RZ ;  /* 0x000000ffff131224 */ /* 0x000fca00078e00ff */
[----:B------:R-:W1:Y:S01]  /*1250*/  @!P1 LDC R13, c[0x0][0xc] ;  /* 0x00000300ff0d9b82 */ /* 0x000e620000000800 */
[----:B------:R-:W-:Y:S01]  /*1260*/  ULDC UR4, c[0x0][0xc] ;  /* 0x0000030000047ab9 */ /* 0x000fe20000000800 */
[----:B------:R-:W-:Y:S02]  /*1270*/  ULDC UR5, c[0x0][0x10] ;  /* 0x0000040000057ab9 */ /* 0x000fe40000000800 */
[----:B------:R-:W-:-:S04]  /*1280*/  UIMAD.WIDE.U32 UR4, UR4, UR5, URZ ;  /* 0x00000005040472a5 */ /* 0x000fc8000f8e003f */
[----:B------:R-:W2:Y:S01]  /*1290*/  LDC R16, c[0x0][0x14] ;  /* 0x00000500ff107b82 */ /* 0x000ea20000000800 */
[----:B0-----:R-:W-:-:S04]  /*12a0*/  @P1 IMAD.WIDE.U32 R10, R11, UR12, R6 ;  /* 0x0000000c0b0a1c25 */ /* 0x001fc8000f8e0006 */
[----:B------:R-:W-:Y:S02]  /*12b0*/  @P1 IMAD.IADD R19, R11, 0x1, R19 ;  /* 0x000000010b131824 */ /* 0x000fe400078e0213 */
[----:B------:R-:W-:Y:S02]  /*12c0*/  @P1 IMAD.MOV.U32 R22, RZ, RZ, R10 ;  /* 0x000000ffff161224 */ /* 0x000fe400078e000a */
[----:B-1----:R-:W-:-:S04]  /*12d0*/  @!P1 IMAD.WIDE.U32 R8, R6, R13, R8 ;  /* 0x0000000d06089225 */ /* 0x002fc800078e0008 */
[----:B------:R-:W-:Y:S02]  /*12e0*/  @!P1 IMAD.MOV.U32 R22, RZ, RZ, R8 ;  /* 0x000000ffff169224 */ /* 0x000fe400078e0008 */
[----:B------:R-:W-:Y:S02]  /*12f0*/  @!P1 IMAD.MOV.U32 R19, RZ, RZ, R9 ;  /* 0x000000ffff139224 */ /* 0x000fe400078e0009 */
[C---:B--2---:R-:W-:Y:S02]  /*1300*/  IMAD R11, R16.reuse, UR5, RZ ;  /* 0x00000005100b7c24 */ /* 0x044fe4000f8e02ff */
[----:B------:R-:W-:-:S04]  /*1310*/  IMAD.WIDE.U32 R16, R16, UR4, RZ ;  /* 0x0000000410107c25 */ /* 0x000fc8000f8e00ff */
[----:B------:R-:W-:Y:S01]  /*1320*/  IMAD.IADD R0, R17, 0x1, R11 ;  /* 0x0000000111007824 */ /* 0x000fe200078e020b */
[----:B------:R-:W-:Y:S06]  /*1330*/  @P0 BRA `(.L_x_12) ;  /* 0x0000000000280947 */ /* 0x000fec0003800000 */
[----:B------:R-:W-:Y:S01]  /*1340*/  UIMAD.WIDE.U32 UR4, UR40, 0x6c16c16d, URZ ;  /* 0x6c16c16d280478a5 */ /* 0x000fe2000f8e003f */
[----:B------:R-:W-:Y:S01]  /*1350*/  IADD3 R22, P0, R22, R16, RZ ;  /* 0x0000001016167210 */ /* 0x000fe20007f1e0ff */
[----:B------:R-:W-:Y:S02]  /*1360*/  UISETP.GE.U32.AND UP0, UPT, UR40, 0x2d, UPT ;  /* 0x0000002d2800788c */ /* 0x000fe4000bf06070 */
[----:B------:R-:W-:Y:S02]  /*1370*/  UIADD3 UR4, -UR5, UR40, URZ ;  /* 0x0000002805047290 */ /* 0x000fe4000fffe13f */
[----:B------:R-:W-:Y:S01]  /*1380*/  IMAD.X R19, R0, 0x1, R19, P0 ;  /* 0x0000000100137824 */ /* 0x000fe200000e0613 */
[----:B------:R-:W-:Y:S01]  /*1390*/  UMOV UR39, URZ ;  /* 0x0000003f00277c82 */ /* 0x000fe20008000000 */
[----:B------:R-:W-:-:S04]  /*13a0*/  ULEA.HI UR4, UR4, UR5, URZ, 0x1f ;  /* 0x0000000504047291 */ /* 0x000fc8000f8ff83f */
[----:B------:R-:W-:-:S04]  /*13b0*/  USHF.R.U32.HI UR4, URZ, 0x5, UR4 ;  /* 0x000000053f047899 */ /* 0x000fc80008011604 */
[----:B------:R-:W-:Y:S02]  /*13c0*/  @UP0 ULOP3.LUT UR39, UR4, 0x1, URZ, 0xc0, !UPT ;  /* 0x0000000104270892 */ /* 0x000fe4000f8ec03f */
[----:B------:R-:W-:-:S12]  /*13d0*/  UIMAD UR38, UR4, -0x2d, UR40 ;  /* 0xffffffd3042678a4 */ /* 0x000fd8000f8e0228 */
.L_x_12:
[----:B------:R-:W-:Y:S01]  /*13e0*/  ISETP.GE.U32.AND P0, PT, R22, UR8, PT ;  /* 0x0000000816007c0c */ /* 0x000fe2000bf06070 */
[----:B------:R-:W-:Y:S01]  /*13f0*/  IMAD.MOV.U32 R32, RZ, RZ, -0x1 ;  /* 0xffffffffff207424 */ /* 0x000fe200078e00ff */
[----:B------:R-:W-:Y:S01]  /*1400*/  PRMT R8, RZ, 0x7610, R8 ;  /* 0x00007610ff087816 */ /* 0x000fe20000000008 */
[----:B------:R-:W-:Y:S01]  /*1410*/  IMAD.MOV.U32 R2, RZ, RZ, -0x1 ;  /* 0xffffffffff027424 */ /* 0x000fe200078e00ff */
[----:B------:R-:W-:Y:S01]  /*1420*/  ISETP.GE.U32.AND.EX P0, PT, R19, UR9, PT, P0 ;  /* 0x0000000913007c0c */ /* 0x000fe2000bf06100 */
[----:B------:R-:W-:-:S12]  /*1430*/  IMAD.MOV.U32 R33, RZ, RZ, -0x1 ;  /* 0xffffffffff217424 */ /* 0x000fd800078e00ff */
[----:B------:R-:W-:Y:S05]  /*1440*/  @P0 BRA `(.L_x_13) ;  /* 0x00000004002c0947 */ /* 0x000fea0003800000 */
[----:B------:R-:W0:Y:S01]  /*1450*/  LDC.64 R26, c[0x0][0x628] ;  /* 0x00018a00ff1a7b82 */ /* 0x000e220000000a00 */
[----:B------:R-:W-:Y:S02]  /*1460*/  IMAD.MOV.U32 R8, RZ, RZ, R22 ;  /* 0x000000ffff087224 */ /* 0x000fe400078e0016 */
[----:B------:R-:W-:-:S05]  /*1470*/  IMAD.MOV.U32 R9, RZ, RZ, R19 ;  /* 0x000000ffff097224 */ /* 0x000fca00078e0013 */
[----:B------:R-:W1:Y:S08]  /*1480*/  LDC R2, c[0x0][0x630] ;  /* 0x00018c00ff027b82 */ /* 0x000e700000000800 */
[----:B------:R-:W2:Y:S01]  /*1490*/  LDC.64 R28, c[0x0][0x620] ;  /* 0x00018800ff1c7b82 */ /* 0x000ea20000000a00 */
[----:B0-----:R-:W-:-:S04]  /*14a0*/  ISETP.NE.U32.AND P0, PT, R26, RZ, PT ;  /* 0x000000ff1a00720c */ /* 0x001fc80003f05070 */
[----:B------:R-:W-:-:S13]  /*14b0*/  ISETP.NE.AND.EX P0, PT, R27, RZ, PT, P0 ;  /* 0x000000ff1b00720c */ /* 0x000fda0003f05300 */
[----:B-12---:R-:W-:Y:S05]  /*14c0*/  @!P0 BRA `(.L_x_14) ;  /* 0x0000000000288947 */ /* 0x006fea0003800000 */
[----:B------:R-:W0:Y:S02]  /*14d0*/  LDC R13, c[0x0][0x634] ;  /* 0x00018d00ff0d7b82 */ /* 0x000e240000000800 */
[----:B0-----:R-:W-:-:S05]  /*14e0*/  IADD3 R13, P0, R22, R13, RZ ;  /* 0x0000000d160d7210 */ /* 0x001fca0007f1e0ff */
[----:B------:R-:W-:-:S04]  /*14f0*/  IMAD.X R15, RZ, RZ, R19, P0 ;  /* 0x000000ffff0f7224 */ /* 0x000fc800000e0613 */
[----:B------:R-:W-:-:S04]  /*1500*/  IMAD.WIDE.U32 R8, R15, R26, RZ ;  /* 0x0000001a0f087225 */ /* 0x000fc800078e00ff */
[----:B------:R-:W-:-:S04]  /*1510*/  IMAD.WIDE.U32 R10, P0, R13, R27, R8 ;  /* 0x0000001b0d0a7225 */ /* 0x000fc80007800008 */
[----:B------:R-:W-:-:S04]  /*1520*/  IMAD.WIDE.U32 R8, R13, R26, RZ ;  /* 0x0000001a0d087225 */ /* 0x000fc800078e00ff */
[----:B------:R-:W-:Y:S01]  /*1530*/  IMAD.X R13, RZ, RZ, RZ, P0 ;  /* 0x000000ffff0d7224 */ /* 0x000fe200000e06ff */
[----:B------:R-:W-:Y:S01]  /*1540*/  IADD3 RZ, P0, R9, R10, RZ ;  /* 0x0000000a09ff7210 */ /* 0x000fe20007f1e0ff */
[----:B------:R-:W-:-:S04]  /*1550*/  IMAD.MOV.U32 R12, RZ, RZ, R11 ;  /* 0x000000ffff0c7224 */ /* 0x000fc800078e000b */
[----:B------:R-:W-:-:S08]  /*1560*/  IMAD.WIDE.U32.X R8, R15, R27, R12, P0 ;  /* 0x0000001b0f087225 */ /* 0x000fd000000e040c */
.L_x_14:
[-CC-:B------:R-:W-:Y:S01]  /*1570*/  SHF.R.U64 R39, R8, R2.reuse, R9.reuse ;  /* 0x0000000208277219 */ /* 0x180fe20000001209 */
[----:B------:R-:W0:Y:S01]  /*1580*/  LDC.64 R32, c[0x0][0x640] ;  /* 0x00019000ff207b82 */ /* 0x000e220000000a00 */
[----:B------:R-:W-:Y:S01]  /*1590*/  SHF.R.U32.HI R2, RZ, R2, R9 ;  /* 0x00000002ff027219 */ /* 0x000fe20000011609 */
[----:B------:R-:W-:Y:S01]  /*15a0*/  IMAD.MOV.U32 R8, RZ, RZ, R22 ;  /* 0x000000ffff087224 */ /* 0x000fe200078e0016 */
[----:B------:R-:W-:Y:S01]  /*15b0*/  IADD3 R11, P0, RZ, -R39, RZ ;  /* 0x80000027ff0b7210 */ /* 0x000fe20007f1e0ff */
[----:B------:R-:W-:-:S04]  /*15c0*/  IMAD.MOV.U32 R30, RZ, RZ, 0x1 ;  /* 0x00000001ff1e7424 */ /* 0x000fc800078e00ff */
[----:B------:R-:W1:Y:S01]  /*15d0*/  LDC R10, c[0x0][0x618] ;  /* 0x00018600ff0a7b82 */ /* 0x000e620000000800 */
[----:B------:R-:W-:-:S04]  /*15e0*/  IMAD.X R9, RZ, RZ, ~R2, P0 ;  /* 0x000000ffff097224 */ /* 0x000fc800000e0e02 */
[-C--:B------:R-:W-:Y:S02]  /*15f0*/  IMAD R2, R9, R28.reuse, RZ ;  /* 0x0000001c09027224 */ /* 0x080fe400078e02ff */
[----:B------:R-:W-:Y:S01]  /*1600*/  IMAD.MOV.U32 R9, RZ, RZ, R19 ;  /* 0x000000ffff097224 */ /* 0x000fe200078e0013 */
[----:B------:R-:W2:Y:S01]  /*1610*/  LDC R13, c[0x0][0x608] ;  /* 0x00018200ff0d7b82 */ /* 0x000ea20000000800 */
[----:B------:R-:W-:-:S04]  /*1620*/  IMAD.WIDE.U32 R8, R11, R28, R8 ;  /* 0x0000001c0b087225 */ /* 0x000fc800078e0008 */
[----:B------:R-:W-:-:S03]  /*1630*/  IMAD R11, R11, R29, R2 ;  /* 0x0000001d0b0b7224 */ /* 0x000fc600078e0202 */
[----:B------:R-:W3:Y:S01]  /*1640*/  LDC R31, c[0x0][0x658] ;  /* 0x00019600ff1f7b82 */ /* 0x000ee20000000800 */
[----:B0-----:R-:W-:Y:S01]  /*1650*/  ISETP.NE.U32.AND P0, PT, R32, RZ, PT ;  /* 0x000000ff2000720c */ /* 0x001fe20003f05070 */
[----:B------:R-:W-:Y:S02]  /*1660*/  IMAD.MOV.U32 R2, RZ, RZ, -0x1 ;  /* 0xffffffffff027424 */ /* 0x000fe400078e00ff */
[----:B------:R-:W-:Y:S01]  /*1670*/  IMAD.IADD R9, R9, 0x1, R11 ;  /* 0x0000000109097824 */ /* 0x000fe200078e020b */
[----:B------:R-:W-:-:S03]  /*1680*/  ISETP.NE.AND.EX P0, PT, R33, RZ, PT, P0 ;  /* 0x000000ff2100720c */ /* 0x000fc60003f05300 */
[----:B------:R-:W0:Y:S01]  /*1690*/  LDC R29, c[0x0][0x600] ;  /* 0x00018000ff1d7b82 */ /* 0x000e220000000800 */
[-CC-:B-1----:R-:W-:Y:S02]  /*16a0*/  SHF.R.U64 R27, R8, R10.reuse, R9.reuse ;  /* 0x0000000a081b7219 */ /* 0x182fe40000001209 */
[----:B------:R-:W-:-:S05]  /*16b0*/  SHF.R.U32.HI R8, RZ, R10, R9 ;  /* 0x0000000aff087219 */ /* 0x000fca0000011609 */
[----:B------:R-:W1:Y:S01]  /*16c0*/  LDC R26, c[0x0][0x648] ;  /* 0x00019200ff1a7b82 */ /* 0x000e620000000800 */
[-CC-:B--2---:R-:W-:Y:S02]  /*16d0*/  SHF.R.U64 R40, R27, R13.reuse, R8.reuse ;  /* 0x0000000d1b287219 */ /* 0x184fe40000001208 */
[----:B------:R-:W-:-:S05]  /*16e0*/  SHF.R.U32.HI R8, RZ, R13, R8 ;  /* 0x0000000dff087219 */ /* 0x000fca0000011608 */
[----:B------:R-:W2:Y:S01]  /*16f0*/  LDC R28, c[0x0][0x638] ;  /* 0x00018e00ff1c7b82 */ /* 0x000ea20000000800 */
[-CC-:B---3--:R-:W-:Y:S02]  /*1700*/  SHF.R.U64 R42, R40, R31.reuse, R8.reuse ;  /* 0x0000001f282a7219 */ /* 0x188fe40000001208 */
[-C--:B------:R-:W-:Y:S02]  /*1710*/  SHF.L.U32 R2, R2, R31.reuse, RZ ;  /* 0x0000001f02027219 */ /* 0x080fe400000006ff */
[----:B------:R-:W-:Y:S01]  /*1720*/  SHF.R.U32.HI R9, RZ, R31, R8 ;  /* 0x0000001fff097219 */ /* 0x000fe20000011608 */
[----:B------:R-:W-:Y:S01]  /*1730*/  IMAD.MOV.U32 R8, RZ, RZ, R42 ;  /* 0x000000ffff087224 */ /* 0x000fe200078e002a */
[----:B------:R-:W-:Y:S01]  /*1740*/  LOP3.LUT R15, RZ, R2, RZ, 0x33, !PT ;  /* 0x00000002ff0f7212 */ /* 0x000fe200078e33ff */
[----:B------:R-:W3:Y:S01]  /*1750*/  LDC R38, c[0x0][0x610] ;  /* 0x00018400ff267b82 */ /* 0x000ee20000000800 */
[----:B------:R-:W-:Y:S05]  /*1760*/  @!P0 BRA `(.L_x_15) ;  /* 0x0000000000288947 */ /* 0x000fea0003800000 */
[----:B------:R-:W4:Y:S02]  /*1770*/  LDC R13, c[0x0][0x64c] ;  /* 0x00019300ff0d7b82 */ /* 0x000f240000000800 */
[----:B----4-:R-:W-:-:S05]  /*1780*/  IADD3 R13, P0, R42, R13, RZ ;  /* 0x0000000d2a0d7210 */ /* 0x010fca0007f1e0ff */
        /* <DEDUP_REMOVED lines=8> */
.L_x_15:
[----:B-1----:R-:W-:Y:S01]  /*1810*/  SHF.R.U64 R7, R8, R26, R9 ;  /* 0x0000001a08077219 */ /* 0x002fe20000001209 */
[----:B0-----:R-:W-:Y:S01]  /*1820*/  VIADD R8, R29, 0xffffffff ;  /* 0xffffffff1d087836 */ /* 0x001fe20000000000 */
[----:B------:R-:W-:Y:S01]  /*1830*/  SHF.L.U32 R2, R30, R31, RZ ;  /* 0x0000001f1e027219 */ /* 0x000fe200000006ff */
[----:B------:R-:W-:Y:S01]  /*1840*/  @P1 IMAD R20, R21, R24, R6 ;  /* 0x0000001815141224 */ /* 0x000fe200078e0206 */
[----:B------:R-:W-:Y:S01]  /*1850*/  LOP3.LUT R15, R40, R15, RZ, 0xc0, !PT ;  /* 0x0000000f280f7212 */ /* 0x000fe200078ec0ff */
[----:B------:R-:W-:Y:S02]  /*1860*/  IMAD.MOV R9, RZ, RZ, -R7 ;  /* 0x000000ffff097224 */ /* 0x000fe400078e0a07 */
[----:B------:R-:W-:Y:S02]  /*1870*/  IMAD.MOV.U32 R33, RZ, RZ, R39 ;  /* 0x000000ffff217224 */ /* 0x000fe400078e0027 */
[----:B------:R-:W-:Y:S01]  /*1880*/  IMAD R15, R2, R7, R15 ;  /* 0x00000007020f7224 */ /* 0x000fe200078e020f */
[----:B------:R-:W-:Y:S01]  /*1890*/  LOP3.LUT R7, R27, R8, RZ, 0xc0, !PT ;  /* 0x000000081b077212 */ /* 0x000fe200078ec0ff */
[----:B--2---:R-:W-:-:S02]  /*18a0*/  IMAD R2, R9, R28, R42 ;  /* 0x0000001c09027224 */ /* 0x004fc400078e022a */
[----:B---3--:R-:W-:Y:S02]  /*18b0*/  IMAD R32, R15, R38, R20 ;  /* 0x000000260f207224 */ /* 0x008fe400078e0214 */
[----:B------:R-:W-:Y:S02]  /*18c0*/  IMAD R7, R2, R29, R7 ;  /* 0x0000001d02077224 */ /* 0x000fe400078e0207 */
[----:B------:R-:W-:-:S03]  /*18d0*/  IMAD.MOV.U32 R8, RZ, RZ, 0x1 ;  /* 0x00000001ff087424 */ /* 0x000fc600078e00ff */
[----:B------:R-:W-:Y:S02]  /*18e0*/  SEL R2, R7, R32, !P1 ;  /* 0x0000002007027207 */ /* 0x000fe40004800000 */
[----:B------:R-:W-:-:S07]  /*18f0*/  SEL R32, R32, R7, !P1 ;  /* 0x0000000720207207 */ /* 0x000fce0004800000 */
.L_x_13:
[----:B------:R-:W-:Y:S05]  /*1900*/  @!P2 BRA `(.L_x_16) ;  /* 0x00000000000ca947 */ /* 0x000fea0003800000 */
[----:B------:R-:W-:Y:S01]  /*1910*/  UCGABAR_WAIT ;  /* 0x0000000000007dc7 */ /* 0x000fe20008000000 */
[----:B------:R-:W-:Y:S01]  /*1920*/  CCTL.IVALL ;  /* 0x00000000ff00798f */ /* 0x000fe20002000000 */
[----:B------:R-:W-:Y:S05]  /*1930*/  BRA `(.L_x_17) ;  /* 0x0000000000047947 */ /* 0x000fea0003800000 */
.L_x_16:
[----:B------:R-:W-:Y:S06]  /*1940*/  BAR.SYNC.DEFER_BLOCKING 0x0 ;  /* 0x0000000000007b1d */ /* 0x000fec0000010000 */
.L_x_17:
[----:B------:R-:W-:Y:S05]  /*1950*/  @!P4 BRA `(.L_x_18) ;  /* 0x000000200008c947 */ /* 0x000fea0003800000 */
[----:B------:R-:W-:-:S13]  /*1960*/  ISETP.GT.U32.AND P0, PT, R41, 0x1, PT ;  /* 0x000000012900780c */ /* 0x000fda0003f04070 */
[----:B------:R-:W-:Y:S05]  /*1970*/  @P0 EXIT ;  /* 0x000000000000094d */ /* 0x000fea0003800000 */
.L_x_19:
[----:B------:R-:W-:-:S08]  /*1980*/  NOP ;  /* 0x0000000000007918 */ /* 0x000fd00000000000 */
[----:B------:R-:W0:Y:S02]  /*1990*/  USETMAXREG.TRY_ALLOC.CTAPOOL UP0, 0xe8 ;  /* 0x000000e8000079c8 */ /* 0x000e240008000600 */
[----:B0-----:R-:W-:-:S13]  /*19a0*/  PLOP3.LUT P0, PT, PT, PT, UP0, 0x80, 0x0 ;  /* 0x000000000000781c */ /* 0x001fda0003f0f008 */
[----:B------:R-:W-:Y:S05]  /*19b0*/  @!P0 BRA `(.L_x_19) ;  /* 0xfffffffc00f08947 */ /* 0x000fea000383ffff */
[----:B------:R-:W-:-:S13]  /*19c0*/  LOP3.LUT P0, RZ, R8, 0xff, RZ, 0xc0, !PT ;  /* 0x000000ff08ff7812 */ /* 0x000fda000780c0ff */
[----:B------:R-:W-:Y:S05]  /*19d0*/  @!P0 EXIT ;  /* 0x000000000000894d */ /* 0x000fea0003800000 */
[----:B------:R-:W0:Y:S01]  /*19e0*/  S2UR UR4, SR_CgaCtaId ;  /* 0x00000000000479c3 */ /* 0x000e220000008800 */
[CC--:B------:R-:W-:Y:S01]  /*19f0*/  LEA.HI R3, R5.reuse, R4.reuse, RZ, 0x2 ;  /* 0x0000000405037211 */ /* 0x0c0fe200078f10ff */
[----:B------:R-:W-:Y:S01]  /*1a00*/  UMOV UR41, 0x400 ;  /* 0x0000040000297882 */ /* 0x000fe20000000000 */
[----:B------:R-:W-:Y:S01]  /*1a10*/  LEA.HI R5, R5, R4, RZ, 0x5 ;  /* 0x0000000405057211 */ /* 0x000fe200078f28ff */
[----:B------:R-:W-:Y:S01]  /*1a20*/  UISETP.LT.AND UP0, UPT, UR40, 0x1, UPT ;  /* 0x000000012800788c */ /* 0x000fe2000bf01270 */
[----:B------:R-:W-:Y:S01]  /*1a30*/  LOP3.LUT R7, R3, 0xfffffffc, RZ, 0xc0, !PT ;  /* 0xfffffffc03077812 */ /* 0x000fe200078ec0ff */
[----:B------:R-:W-:Y:S01]  /*1a40*/  UIADD3 UR5, UR43, -0x1, URZ ;  /* 0xffffffff2b057890 */ /* 0x000fe2000fffe03f */
[--C-:B------:R-:W-:Y:S01]  /*1a50*/  SHF.R.S32.HI R38, RZ, 0x2, R3.reuse ;  /* 0x00000002ff267819 */ /* 0x100fe20000011403 */
[----:B------:R-:W1:Y:S01]  /*1a60*/  LDC R44, c[0x0][0x658] ;  /* 0x00019600ff2c7b82 */ /* 0x000e620000000800 */
[----:B------:R-:W-:Y:S01]  /*1a70*/  SHF.R.S32.HI R3, RZ, 0x1f, R3 ;  /* 0x0000001fff037819 */ /* 0x000fe20000011403 */
[----:B------:R-:W-:Y:S01]  /*1a80*/  IMAD.IADD R7, R4, 0x1, -R7 ;  /* 0x0000000104077824 */ /* 0x000fe200078e0a07 */
[----:B------:R-:W-:Y:S01]  /*1a90*/  SHF.R.S32.HI R5, RZ, 0x5, R5 ;  /* 0x00000005ff057819 */ /* 0x000fe20000011405 */
[----:B------:R-:W-:Y:S01]  /*1aa0*/  USEL UR42, UR40, 0x1, UP0 ;  /* 0x00000001282a7887 */ /* 0x000fe20008000000 */
[----:B------:R-:W-:Y:S01]  /*1ab0*/  LEA.HI R3, R3, R38, RZ, 0x3 ;  /* 0x0000002603037211 */ /* 0x000fe200078f18ff */
[----:B------:R-:W-:Y:S01]  /*1ac0*/  UISETP.NE.AND UP0, UPT, UR5, URZ, UPT ;  /* 0x0000003f0500728c */ /* 0x000fe2000bf05270 */
[----:B------:R-:W-:Y:S01]  /*1ad0*/  IMAD.SHL.U32 R40, R7, 0x2, RZ ;  /* 0x0000000207287824 */ /* 0x000fe200078e00ff */
[----:B------:R-:W2:Y:S01]  /*1ae0*/  LDC.64 R42, c[0x0][0x5c8] ;  /* 0x00017200ff2a7b82 */ /* 0x000ea20000000a00 */
[----:B------:R-:W-:Y:S01]  /*1af0*/  LOP3.LUT R3, R3, 0xfffffff8, RZ, 0xc0, !PT ;  /* 0xfffffff803037812 */ /* 0x000fe200078ec0ff */
[----:B------:R-:W-:Y:S01]  /*1b00*/  USEL UR7, URZ, 0x1, UP0 ;  /* 0x000000013f077887 */ /* 0x000fe20008000000 */
[----:B------:R-:W-:Y:S01]  /*1b10*/  SHF.L.U64.HI R46, R16, 0x1, R0 ;  /* 0x00000001102e7819 */ /* 0x000fe20000010200 */
[----:B------:R-:W-:Y:S01]  /*1b20*/  ULDC UR8, c[0x0][0x284] ;  /* 0x0000a10000087ab9 */ /* 0x000fe20000000800 */
[----:B------:R-:W-:Y:S01]  /*1b30*/  LOP3.LUT R50, R18, 0x1, RZ, 0xfc, !PT ;  /* 0x0000000112327812 */ /* 0x000fe200078efcff */
[----:B------:R-:W-:Y:S01]  /*1b40*/  IMAD.IADD R38, R38, 0x1, -R3 ;  /* 0x0000000126267824 */ /* 0x000fe200078e0a03 */
[----:B------:R-:W-:Y:S01]  /*1b50*/  SHF.R.S32.HI R41, RZ, 0x1f, R40 ;  /* 0x0000001fff297819 */ /* 0x000fe20000011428 */
[----:B------:R-:W3:Y:S01]  /*1b60*/  LDC R4, c[0x0][0x288] ;  /* 0x0000a200ff047b82 */ /* 0x000ee20000000800 */
[----:B0-----:R-:W-:Y:S01]  /*1b70*/  ULEA UR41, UR4, UR41, 0x18 ;  /* 0x0000002904297291 */ /* 0x001fe2000f8ec03f */
[----:B------:R-:W-:Y:S01]  /*1b80*/  IMAD.MOV.U32 R3, RZ, RZ, -0x1 ;  /* 0xffffffffff037424 */ /* 0x000fe200078e00ff */
[--C-:B------:R-:W-:Y:S01]  /*1b90*/  SHF.R.S32.HI R39, RZ, 0x1f, R38.reuse ;  /* 0x0000001fff277819 */ /* 0x100fe20000011426 */
[----:B------:R-:W-:Y:S01]  /*1ba0*/  USHF.L.U32 UR4, UR5, 0x3, URZ ;  /* 0x0000000305047899 */ /* 0x000fe2000800063f */
[C-C-:B------:R-:W-:Y:S01]  /*1bb0*/  IMAD R49, R5.reuse, -0x10, -R38.reuse ;  /* 0xfffffff005317824 */ /* 0x140fe200078e0a26 */
[----:B------:R-:W-:Y:S01]  /*1bc0*/  UIADD3 UR5, UR41, 0x2d400, URZ ;  /* 0x0002d40029057890 */ /* 0x000fe2000fffe03f */
[----:B------:R-:W-:Y:S01]  /*1bd0*/  IMAD.U32 R51, RZ, RZ, UR7 ;  /* 0x00000007ff337e24 */ /* 0x000fe2000f8e00ff */
[----:B------:R-:W0:Y:S01]  /*1be0*/  LDC R48, c[0x0][0x600] ;  /* 0x00018000ff307b82 */ /* 0x000e220000000800 */
[----:B------:R-:W-:Y:S01]  /*1bf0*/  UIADD3 UR6, UR41, 0x400, URZ ;  /* 0x0000040029067890 */ /* 0x000fe2000fffe03f */
[----:B------:R-:W-:Y:S01]  /*1c00*/  IMAD.WIDE R38, R5, 0x10, R38 ;  /* 0x0000001005267825 */ /* 0x000fe200078e0226 */
[----:B------:R-:W-:Y:S01]  /*1c10*/  USHF.R.U32.HI UR5, URZ, 0x4, UR5 ;  /* 0x000000043f057899 */ /* 0x000fe20008011605 */
[-C--:B-1----:R-:W-:Y:S01]  /*1c20*/  SHF.L.U32 R3, R3, R44.reuse, RZ ;  /* 0x0000002c03037219 */ /* 0x082fe200000006ff */
[----:B------:R-:W-:Y:S01]  /*1c30*/  USHF.R.U32.HI UR6, URZ, 0x4, UR6 ;  /* 0x000000043f067899 */ /* 0x000fe20008011606 */
[----:B------:R-:W-:Y:S01]  /*1c40*/  IMAD.MOV.U32 R5, RZ, RZ, 0x1 ;  /* 0x00000001ff057424 */ /* 0x000fe200078e00ff */
[----:B------:R-:W-:Y:S01]  /*1c50*/  UIADD3 UR48, UR41, 0x2e0, URZ ;  /* 0x000002e029307890 */ /* 0x000fe2000fffe03f */
[C---:B--2---:R-:W-:Y:S01]  /*1c60*/  SHF.L.U64.HI R43, R42.reuse, 0x3, R43 ;  /* 0x000000032a2b7819 */ /* 0x044fe2000001022b */
[----:B------:R-:W-:Y:S01]  /*1c70*/  ULOP3.LUT UR4, UR4, 0x8, URZ, 0xc0, !UPT ;  /* 0x0000000804047892 */ /* 0x000fe2000f8ec03f */
[----:B------:R-:W-:Y:S01]  /*1c80*/  IMAD.SHL.U32 R42, R42, 0x8, RZ ;  /* 0x000000082a2a7824 */ /* 0x000fe200078e00ff */
[----:B------:R-:W-:Y:S01]  /*1c90*/  ULOP3.LUT UR5, UR5, 0x3fff, URZ, 0xc0, !UPT ;  /* 0x00003fff05057892 */ /* 0x000fe2000f8ec03f */
[----:B------:R-:W-:Y:S01]  /*1ca0*/  SHF.L.U32 R44, R5, R44, RZ ;  /* 0x0000002c052c7219 */ /* 0x000fe200000006ff */
[----:B------:R-:W-:Y:S01]  /*1cb0*/  ULOP3.LUT UR6, UR6, 0x3fff, URZ, 0xc0, !UPT ;  /* 0x00003fff06067892 */ /* 0x000fe2000f8ec03f */
[----:B------:R-:W-:Y:S01]  /*1cc0*/  LOP3.LUT R47, RZ, R3, RZ, 0x33, !PT ;  /* 0x00000003ff2f7212 */ /* 0x000fe200078e33ff */
[----:B------:R-:W-:Y:S01]  /*1cd0*/  VIADD R49, R49, UR8 ;  /* 0x0000000831317c36 */ /* 0x000fe20008000000 */
[----:B------:R-:W-:Y:S01]  /*1ce0*/  USHF.L.U32 UR47, UR40, 0x1, URZ ;  /* 0x00000001282f7899 */ /* 0x000fe2000800063f */
[----:B---3--:R-:W-:Y:S01]  /*1cf0*/  IMAD R45, R7, -0x2, R4 ;  /* 0xfffffffe072d7824 */ /* 0x008fe200078e0204 */
[----:B------:R-:W-:-:S02]  /*1d00*/  UIADD3 UR42, -UR42, UR40, URZ ;  /* 0x000000282a2a7290 */ /* 0x000fc4000fffe13f */
[----:B------:R-:W-:Y:S02]  /*1d10*/  ULEA UR43, UR43, UR48, 0x3 ;  /* 0x000000302b2b7291 */ /* 0x000fe4000f8e183f */
[----:B------:R-:W-:Y:S01]  /*1d20*/  ULOP3.LUT UR49, UR4, 0x8, URZ, 0x3c, !UPT ;  /* 0x0000000804317892 */ /* 0x000fe2000f8e3c3f */
[----:B0-----:R-:W-:Y:S01]  /*1d30*/  VIADD R48, R48, 0xffffffff ;  /* 0xffffffff30307836 */ /* 0x001fe20000000000 */
[----:B------:R-:W-:Y:S02]  /*1d40*/  ULOP3.LUT UR44, UR4, 0x18, URZ, 0x3c, !UPT ;  /* 0x00000018042c7892 */ /* 0x000fe4000f8e3c3f */
[----:B------:R-:W-:Y:S02]  /*1d50*/  ULOP3.LUT UR45, UR5, 0x10000, URZ, 0xfc, !UPT ;  /* 0x00010000052d7892 */ /* 0x000fe4000f8efc3f */
[----:B------:R-:W-:-:S12]  /*1d60*/  ULOP3.LUT UR46, UR6, 0x10000, URZ, 0xfc, !UPT ;  /* 0x00010000062e7892 */ /* 0x000fd8000f8efc3f */
.L_x_57:
[----:B------:R-:W-:-:S04]  /*1d70*/  SHF.L.U32 R0, R51, 0x1f, RZ ;  /* 0x0000001f33007819 */ /* 0x000fc800000006ff */
[----:B------:R-:W0:Y:S02]  /*1d80*/  SYNCS.PHASECHK.TRANS64.TRYWAIT P0, [UR43+-0x8], R0 ;  /* 0xfffff800ff0075a7 */ /* 0x000e24000800016b */
[----:B012345:R-:W-:Y:S05]  /*1d90*/  @!P0 BRA `(.L_x_20) ;  /* 0x0000004000d08947 */ /* 0x03ffea0003800000 */
.L_x_120:
[----:B------:R-:W-:Y:S02]  /*1da0*/  ULDC UR4, c[0x0][0x28c] ;  /* 0x0000a30000047ab9 */ /* 0x000fe40000000800 */
[----:B------:R-:W-:-:S13]  /*1db0*/  ISETP.LT.AND P0, PT, RZ, UR4, PT ;  /* 0x00000004ff007c0c */ /* 0x000fda000bf01270 */
[----:B------:R-:W-:Y:S05]  /*1dc0*/  @P0 BRA `(.L_x_21) ;  /* 0x0000000000400947 */ /* 0x000fea0003800000 */
[----:B0-----:R-:W-:Y:S01]  /*1dd0*/  MOV R0, 0x0 ;  /* 0x0000000000007802 */ /* 0x001fe20000000f00 */
[----:B------:R-:W-:Y:S01]  /*1de0*/  ULDC.64 UR4, c[0x4][0x68] ;  /* 0x01001a0000047ab9 */ /* 0x000fe20000000a00 */
[----:B------:R-:W-:Y:S01]  /*1df0*/  ULDC.64 UR6, c[0x4][0x8] ;  /* 0x0100020000067ab9 */ /* 0x000fe20000000a00 */
[----:B------:R-:W-:Y:S01]  /*1e00*/  IMAD.U32 R4, RZ, RZ, UR4 ;  /* 0x00000004ff047e24 */ /* 0x000fe2000f8e00ff */
[----:B------:R0:W1:Y:S01]  /*1e10*/  LDC.64 R14, c[0x4][R0] ;  /* 0x01000000000e7b82 */ /* 0x0000620000000a00 */
[----:B------:R-:W-:Y:S01]  /*1e20*/  IMAD.U32 R5, RZ, RZ, UR5 ;  /* 0x00000005ff057e24 */ /* 0x000fe2000f8e00ff */
[----:B------:R-:W-:Y:S01]  /*1e30*/  ULDC.64 UR4, c[0x4][0x70] ;  /* 0x01001c0000047ab9 */ /* 0x000fe20000000a00 */
[----:B------:R-:W-:Y:S02]  /*1e40*/  IMAD.U32 R10, RZ, RZ, UR6 ;  /* 0x00000006ff0a7e24 */ /* 0x000fe4000f8e00ff */
[----:B------:R-:W-:Y:S02]  /*1e50*/  IMAD.U32 R6, RZ, RZ, UR4 ;  /* 0x00000004ff067e24 */ /* 0x000fe4000f8e00ff */
[----:B------:R-:W-:-:S02]  /*1e60*/  IMAD.U32 R7, RZ, RZ, UR5 ;  /* 0x00000005ff077e24 */ /* 0x000fc4000f8e00ff */
[----:B------:R-:W-:Y:S02]  /*1e70*/  IMAD.U32 R11, RZ, RZ, UR7 ;  /* 0x00000007ff0b7e24 */ /* 0x000fe4000f8e00ff */
[----:B------:R-:W-:Y:S02]  /*1e80*/  IMAD.MOV.U32 R8, RZ, RZ, 0x1e1 ;  /* 0x000001e1ff087424 */ /* 0x000fe400078e00ff */
[----:B------:R-:W-:Y:S02]  /*1e90*/  IMAD.MOV.U32 R12, RZ, RZ, 0x1 ;  /* 0x00000001ff0c7424 */ /* 0x000fe400078e00ff */
[----:B0-----:R-:W-:-:S07]  /*1ea0*/  IMAD.MOV.U32 R13, RZ, RZ, RZ ;  /* 0x000000ffff0d7224 */ /* 0x001fce00078e00ff */
[----:B------:R-:W-:-:S07]  /*1eb0*/  LEPC R20, `(.L_x_21) ;  /* 0x000000001014794e */ /* 0x000fce0000000000 */
[----:B-1---5:R-:W-:Y:S05]  /*1ec0*/  CALL.ABS.NOINC R14 ;  /* 0x000000000e007343 */ /* 0x022fea0003c00000 */
.L_x_21:
[----:B------:R-:W-:-:S13]  /*1ed0*/  ISETP.NE.AND P0, PT, R50, 0x3, PT ;  /* 0x000000033200780c */ /* 0x000fda0003f05270 */
[----:B------:R-:W-:Y:S05]  /*1ee0*/  @!P0 BRA `(.L_x_22) ;  /* 0x0000000000048947 */ /* 0x000fea0003800000 */
[----:B------:R-:W-:Y:S01]  /*1ef0*/  BPT.TRAP 0x1 ;  /* 0x000000040000795c */ /* 0x000fe20000300000 */
.L_x_22:
[----:B0-----:R-:W-:Y:S02]  /*1f00*/  IMAD.U32 R3, RZ, RZ, UR38 ;  /* 0x00000026ff037e24 */ /* 0x001fe4000f8e00ff */
[----:B------:R-:W-:-:S03]  /*1f10*/  IMAD.U32 R0, RZ, RZ, UR39 ;  /* 0x00000027ff007e24 */ /* 0x000fc6000f8e00ff */
[----:B------:R-:W-:Y:S02]  /*1f20*/  LEA R3, R3, UR41, 0x3 ;  /* 0x0000002903037c11 */ /* 0x000fe4000f8e18ff */
[----:B------:R-:W-:-:S04]  /*1f30*/  SHF.L.U32 R0, R0, 0x1f, RZ ;  /* 0x0000001f00007819 */ /* 0x000fc800000006ff */
[----:B------:R0:W1:Y:S01]  /*1f40*/  SYNCS.PHASECHK.TRANS64.TRYWAIT P1, [R3+URZ], R0 ;  /* 0x00000000030075a7 */ /* 0x000062000802017f */
[----:B------:R-:W-:Y:S05]  /*1f50*/  @!P0 BRA `(.L_x_23) ;  /* 0x0000000000048947 */ /* 0x000fea0003800000 */
[----:B------:R-:W-:Y:S01]  /*1f60*/  BPT.TRAP 0x1 ;  /* 0x000000040000795c */ /* 0x000fe20000300000 */
.L_x_23:
[----:B-1----:R-:W-:Y:S05]  /*1f70*/  @P1 BRA `(.L_x_24) ;  /* 0x0000000000081947 */ /* 0x002fea0003800000 */
[----:B------:R-:W1:Y:S02]  /*1f80*/  SYNCS.PHASECHK.TRANS64.TRYWAIT P1, [R3+URZ], R0 ;  /* 0x00000000030075a7 */ /* 0x000e64000802017f */
[----:B-1----:R-:W-:Y:S05]  /*1f90*/  @!P1 BRA `(.L_x_25) ;  /* 0x0000004000689947 */ /* 0x002fea0003800000 */
.L_x_24:
[----:B------:R-:W-:Y:S05]  /*1fa0*/  WARPSYNC.ALL ;  /* 0x0000000000007948 */ /* 0x000fea0003800000 */
[----:B------:R-:W-:Y:S01]  /*1fb0*/  ULEA UR4, UR38, UR46, 0x8 ;  /* 0x0000002e26047291 */ /* 0x000fe2000f8e403f */
[----:B------:R-:W-:Y:S01]  /*1fc0*/  WARPGROUP.ARRIVE ;  /* 0x00000000000079c5 */ /* 0x000fe20000000000 */
[----:B------:R-:W-:Y:S01]  /*1fd0*/  ULEA UR6, UR38, UR45, 0x6 ;  /* 0x0000002d26067291 */ /* 0x000fe2000f8e303f */
[----:B01----:R-:W-:Y:S01]  /*1fe0*/  IMAD.U32 R0, RZ, RZ, UR42 ;  /* 0x0000002aff007e24 */ /* 0x003fe2000f8e00ff */
[----:B------:R-:W-:Y:S01]  /*1ff0*/  UMOV UR5, 0x80000020 ;  /* 0x8000002000057882 */ /* 0x000fe20000000000 */
[----:B------:R-:W-:-:S03]  /*2000*/  UMOV UR7, 0x80000020 ;  /* 0x8000002000077882 */ /* 0x000fc60000000000 */
[----:B------:R-:W-:-:S03]  /*2010*/  ISETP.GE.AND P1, PT, R0, 0x1, PT ;  /* 0x000000010000780c */ /* 0x000fc60003f26270 */
[----:B------:R-:W-:Y:S01]  /*2020*/  HGMMA.64x16x16.F32.BF16 R24, gdesc[UR4], RZ, !UPT, gsb0 ;  /* 0x00200000041879f0 */ /* 0x000fe2000c0018ff */
[----:B------:R-:W-:Y:S02]  /*2030*/  UIADD3 UR4, UR4, 0x2, URZ ;  /* 0x0000000204047890 */ /* 0x000fe4000fffe03f */
[----:B------:R-:W-:Y:S01]  /*2040*/  UIADD3 UR6, UR6, 0x2, URZ ;  /* 0x0000000206067890 */ /* 0x000fe2000fffe03f */
[----:B------:R-:W-:Y:S01]  /*2050*/  UMOV UR5, 0x80000020 ;  /* 0x8000002000057882 */ /* 0x000fe20000000000 */
[----:B------:R-:W-:Y:S01]  /*2060*/  UMOV UR7, 0x80000020 ;  /* 0x8000002000077882 */ /* 0x000fe20000000000 */
[----:B------:R-:W-:Y:S02]  /*2070*/  WARPGROUP.DEPBAR.LE gsb0, 0x0 ;  /* 0x00008000000079c5 */ /* 0x000fe40000010000 */
[----:B------:R-:W-:-:S06]  /*2080*/  WARPGROUP.ARRIVE ;  /* 0x00000000000079c5 */ /* 0x000fcc0000000000 */
[----:B------:R-:W-:Y:S03]  /*2090*/  HGMMA.64x16x16.F32.BF16 R24, gdesc[UR4], R24, gsb0 ;  /* 0x00200000041879f0 */ /* 0x000fe60008001818 */
[----:B------:R-:W-:Y:S02]  /*20a0*/  WARPGROUP.DEPBAR.LE gsb0, 0x0 ;  /* 0x00008000000079c5 */ /* 0x000fe40000010000 */
[----:B------:R-:W-:Y:S05]  /*20b0*/  @!P1 BRA `(.L_x_26) ;  /* 0x0000000000d49947 */ /* 0x000fea0003800000 */
[----:B------:R-:W-:Y:S01]  /*20c0*/  UIADD3 UR4, UR38, 0x1, URZ ;  /* 0x0000000126047890 */ /* 0x000fe2000fffe03f */
[----:B------:R-:W-:Y:S02]  /*20d0*/  IMAD.U32 R0, RZ, RZ, UR42 ;  /* 0x0000002aff007e24 */ /* 0x000fe4000f8e00ff */
[----:B------:R-:W-:Y:S01]  /*20e0*/  IMAD.U32 R3, RZ, RZ, UR38 ;  /* 0x00000026ff037e24 */ /* 0x000fe2000f8e00ff */
[----:B------:R-:W-:-:S04]  /*20f0*/  UISETP.NE.AND UP0, UPT, UR4, 0x2d, UPT ;  /* 0x0000002d0400788c */ /* 0x000fc8000bf05270 */
[----:B------:R-:W-:Y:S02]  /*2100*/  USEL UR5, URZ, 0x1, UP0 ;  /* 0x000000013f057887 */ /* 0x000fe40008000000 */
[----:B------:R-:W-:Y:S02]  /*2110*/  USEL UR8, UR4, URZ, UP0 ;  /* 0x0000003f04087287 */ /* 0x000fe40008000000 */
[----:B------:R-:W-:-:S06]  /*2120*/  ULOP3.LUT UR5, UR39, UR5, URZ, 0x3c, !UPT ;  /* 0x0000000527057292 */ /* 0x000fcc000f8e3c3f */
[----:B------:R-:W-:-:S07]  /*2130*/  IMAD.U32 R6, RZ, RZ, UR5 ;  /* 0x00000005ff067e24 */ /* 0x000fce000f8e00ff */
.L_x_33:
[----:B------:R-:W-:Y:S05]  /*2140*/  @!P0 BRA `(.L_x_27) ;  /* 0x0000000000048947 */ /* 0x000fea0003800000 */
[----:B------:R-:W-:Y:S01]  /*2150*/  BPT.TRAP 0x1 ;  /* 0x000000040000795c */ /* 0x000fe20000300000 */
.L_x_27:
[----:B------:R-:W-:Y:S01]  /*2160*/  ULEA UR4, UR8, UR41, 0x3 ;  /* 0x0000002908047291 */ /* 0x000fe2000f8e183f */
[----:B------:R-:W-:-:S08]  /*2170*/  SHF.L.U32 R4, R6, 0x1f, RZ ;  /* 0x0000001f06047819 */ /* 0x000fd000000006ff */
[----:B------:R0:W1:Y:S01]  /*2180*/  SYNCS.PHASECHK.TRANS64.TRYWAIT P1, [UR4], R4 ;  /* 0x00000004ff0075a7 */ /* 0x0000620008020144 */
[----:B------:R-:W-:Y:S05]  /*2190*/  @!P0 BRA `(.L_x_28) ;  /* 0x0000000000048947 */ /* 0x000fea0003800000 */
[----:B------:R-:W-:Y:S01]  /*21a0*/  BPT.TRAP 0x1 ;  /* 0x000000040000795c */ /* 0x000fe20000300000 */
.L_x_28:
[----:B-1----:R-:W-:Y:S05]  /*21b0*/  @P1 BRA `(.L_x_29) ;  /* 0x0000000000081947 */ /* 0x002fea0003800000 */
[----:B------:R-:W1:Y:S02]  /*21c0*/  SYNCS.PHASECHK.TRANS64.TRYWAIT P1, [UR4], R4 ;  /* 0x00000004ff0075a7 */ /* 0x000e640008020144 */
[----:B-1----:R-:W-:Y:S05]  /*21d0*/  @!P1 BRA `(.L_x_30) ;  /* 0x0000003c00ec9947 */ /* 0x002fea0003800000 */
.L_x_29:
[----:B------:R-:W-:Y:S01]  /*21e0*/  ULEA UR4, UR8, UR46, 0x8 ;  /* 0x0000002e08047291 */ /* 0x000fe2000f8e403f */
[----:B------:R-:W-:Y:S01]  /*21f0*/  WARPGROUP.ARRIVE ;  /* 0x00000000000079c5 */ /* 0x000fe20000000000 */
[----:B------:R-:W-:Y:S01]  /*2200*/  ULEA UR6, UR8, UR45, 0x6 ;  /* 0x0000002d08067291 */ /* 0x000fe2000f8e303f */
[----:B------:R-:W-:Y:S01]  /*2210*/  UMOV UR5, 0x80000020 ;  /* 0x8000002000057882 */ /* 0x000fe20000000000 */
[----:B------:R-:W-:-:S07]  /*2220*/  UMOV UR7, 0x80000020 ;  /* 0x8000002000077882 */ /* 0x000fce0000000000 */
[----:B------:R-:W-:Y:S01]  /*2230*/  HGMMA.64x16x16.F32.BF16 R24, gdesc[UR4], R24, gsb0 ;  /* 0x00200000041879f0 */ /* 0x000fe20008001818 */
        /* <DEDUP_REMOVED lines=9> */
[----:B------:R-:W-:Y:S01]  /*22d0*/  BPT.TRAP 0x1 ;  /* 0x000000040000795c */ /* 0x000fe20000300000 */
.L_x_31:
[----:B------:R-:W-:-:S13]  /*22e0*/  ISETP.NE.AND P1, PT, R34, RZ, PT ;  /* 0x000000ff2200720c */ /* 0x000fda0003f25270 */
[----:B01----:R-:W-:-:S05]  /*22f0*/  @P1 LEA R4, R3, UR41, 0x3 ;  /* 0x0000002903041c11 */ /* 0x003fca000f8e18ff */
[----:B------:R-:W-:-:S05]  /*2300*/  @P1 VIADD R4, R4, 0x168 ;  /* 0x0000016804041836 */ /* 0x000fca0000000000 */
[----:B------:R-:W-:-:S04]  /*2310*/  @P1 PRMT R4, R35, 0x654, R4 ;  /* 0x0000065423041816 */ /* 0x000fc80000000004 */
[----:B------:R0:W-:Y:S01]  /*2320*/  @P1 SYNCS.ARRIVE.TRANS64.RED.A1T0 RZ, [R4+URZ], RZ ;  /* 0x000000ff04ff19a7 */ /* 0x0001e2000810043f */
[----:B------:R-:W-:-:S13]  /*2330*/  ISETP.GT.U32.AND P1, PT, R18, 0x1, PT ;  /* 0x000000011200780c */ /* 0x000fda0003f24070 */
[----:B0-----:R-:W-:Y:S05]  /*2340*/  @P1 BRA `(.L_x_32) ;  /* 0x0000000000041947 */ /* 0x001fea0003800000 */
[----:B------:R-:W-:Y:S01]  /*2350*/  BPT.TRAP 0x1 ;  /* 0x000000040000795c */ /* 0x000fe20000300000 */
.L_x_32:
[----:B------:R-:W-:Y:S01]  /*2360*/  UIADD3 UR8, UR8, 0x1, URZ ;  /* 0x0000000108087890 */ /* 0x000fe2000fffe03f */
[C---:B------:R-:W-:Y:S01]  /*2370*/  ISETP.GT.AND P2, PT, R0.reuse, 0x1, PT ;  /* 0x000000010000780c */ /* 0x040fe20003f44270 */
[----:B------:R-:W-:Y:S02]  /*2380*/  VIADD R3, R3, 0x1 ;  /* 0x0000000103037836 */ /* 0x000fe40000000000 */
[----:B------:R-:W-:Y:S01]  /*2390*/  UISETP.NE.AND UP0, UPT, UR8, 0x2d, UPT ;  /* 0x0000002d0800788c */ /* 0x000fe2000bf05270 */
[----:B------:R-:W-:Y:S02]  /*23a0*/  VIADD R0, R0, 0xffffffff ;  /* 0xffffffff00007836 */ /* 0x000fe40000000000 */
[C---:B------:R-:W-:Y:S01]  /*23b0*/  ISETP.NE.AND P1, PT, R3.reuse, 0x2d, PT ;  /* 0x0000002d0300780c */ /* 0x040fe20003f25270 */
[----:B------:R-:W-:Y:S02]  /*23c0*/  USEL UR4, URZ, 0x1, UP0 ;  /* 0x000000013f047887 */ /* 0x000fe40008000000 */
[----:B------:R-:W-:Y:S01]  /*23d0*/  USEL UR8, UR8, URZ, UP0 ;  /* 0x0000003f08087287 */ /* 0x000fe20008000000 */
[----:B------:R-:W-:-:S03]  /*23e0*/  SEL R3, R3, RZ, P1 ;  /* 0x000000ff03037207 */ /* 0x000fc60000800000 */
[----:B------:R-:W-:Y:S01]  /*23f0*/  LOP3.LUT R6, R6, UR4, RZ, 0x3c, !PT ;  /* 0x0000000406067c12 */ /* 0x000fe2000f8e3cff */
[----:B------:R-:W-:Y:S07]  /*2400*/  @P2 BRA `(.L_x_33) ;  /* 0xfffffffc004c2947 */ /* 0x000fee000383ffff */
.L_x_26:
[----:B------:R-:W0:Y:S01]  /*2410*/  LDC R0, c[0x0][0x28c] ;  /* 0x0000a300ff007b82 */ /* 0x000e220000000800 */
[----:B------:R-:W-:-:S04]  /*2420*/  IMAD.U32 R3, RZ, RZ, UR49 ;  /* 0x00000031ff037e24 */ /* 0x000fc8000f8e00ff */
[----:B------:R1:W-:Y:S01]  /*2430*/  SYNCS.ARRIVE.TRANS64.A1T0 RZ, [R3+UR48], RZ ;  /* 0x000000ff03ff79a7 */ /* 0x0003e20008100030 */
[----:B0-----:R-:W-:-:S13]  /*2440*/  ISETP.GE.AND P1, PT, R0, 0x1, PT ;  /* 0x000000010000780c */ /* 0x001fda0003f26270 */
[----:B-1----:R-:W-:Y:S05]  /*2450*/  @!P1 BRA `(.L_x_34) ;  /* 0x0000000000509947 */ /* 0x002fea0003800000 */
[----:B------:R-:W-:Y:S05]  /*2460*/  @!P0 BRA `(.L_x_35) ;  /* 0x0000000000048947 */ /* 0x000fea0003800000 */
[----:B------:R-:W-:Y:S01]  /*2470*/  BPT.TRAP 0x1 ;  /* 0x000000040000795c */ /* 0x000fe20000300000 */
.L_x_35:
[----:B------:R-:W-:Y:S01]  /*2480*/  ISETP.NE.AND P0, PT, R34, RZ, PT ;  /* 0x000000ff2200720c */ /* 0x000fe20003f05270 */
[----:B------:R-:W-:Y:S01]  /*2490*/  BSSY B0, `(.L_x_36) ;  /* 0x000000e000007945 */ /* 0x000fe20003800000 */
[----:B------:R-:W-:-:S11]  /*24a0*/  ISETP.GT.U32.AND P1, PT, R18, 0x1, PT ;  /* 0x000000011200780c */ /* 0x000fd60003f24070 */
[----:B------:R-:W-:Y:S05]  /*24b0*/  @!P0 BRA `(.L_x_37) ;  /* 0x00000000002c8947 */ /* 0x000fea0003800000 */
[----:B------:R-:W-:-:S04]  /*24c0*/  UIADD3 UR6, UR38, UR42, URZ ;  /* 0x0000002a26067290 */ /* 0x000fc8000fffe03f */
[----:B------:R-:W-:-:S04]  /*24d0*/  UIMAD.WIDE.U32 UR4, UR6, 0x6c16c16d, URZ ;  /* 0x6c16c16d060478a5 */ /* 0x000fc8000f8e003f */
[----:B------:R-:W-:-:S04]  /*24e0*/  UIADD3 UR4, UR6, -UR5, URZ ;  /* 0x8000000506047290 */ /* 0x000fc8000fffe03f */
[----:B------:R-:W-:-:S04]  /*24f0*/  ULEA.HI UR4, UR4, UR5, URZ, 0x1f ;  /* 0x0000000504047291 */ /* 0x000fc8000f8ff83f */
[----:B------:R-:W-:-:S04]  /*2500*/  USHF.R.U32.HI UR4, URZ, 0x5, UR4 ;  /* 0x000000053f047899 */ /* 0x000fc80008011604 */
[----:B------:R-:W-:-:S04]  /*2510*/  UIMAD UR4, UR4, -0x2d, UR6 ;  /* 0xffffffd3040478a4 */ /* 0x000fc8000f8e0206 */
[----:B------:R-:W-:-:S04]  /*2520*/  ULEA UR4, UR4, UR41, 0x3 ;  /* 0x0000002904047291 */ /* 0x000fc8000f8e183f */
[----:B------:R-:W-:-:S06]  /*2530*/  UIADD3 UR4, UR4, 0x168, URZ ;  /* 0x0000016804047890 */ /* 0x000fcc000fffe03f */
[----:B------:R-:W-:-:S05]  /*2540*/  IMAD.U32 R0, RZ, RZ, UR4 ;  /* 0x00000004ff007e24 */ /* 0x000fca000f8e00ff */
[----:B------:R-:W-:-:S04]  /*2550*/  PRMT R0, R35, 0x654, R0 ;  /* 0x0000065423007816 */ /* 0x000fc80000000000 */
[----:B------:R0:W-:Y:S03]  /*2560*/  SYNCS.ARRIVE.TRANS64.RED.A1T0 RZ, [R0+URZ], RZ ;  /* 0x000000ff00ff79a7 */ /* 0x0001e6000810043f */
.L_x_37:
[----:B------:R-:W-:Y:S05]  /*2570*/  BSYNC B0 ;  /* 0x0000000000007941 */ /* 0x000fea0003800000 */
.L_x_36:
[----:B------:R-:W-:Y:S05]  /*2580*/  @P1 BRA `(.L_x_34) ;  /* 0x0000000000041947 */ /* 0x000fea0003800000 */
[----:B------:R-:W-:Y:S01]  /*2590*/  BPT.TRAP 0x1 ;  /* 0x000000040000795c */ /* 0x000fe20000300000 */
.L_x_34:
[----:B0-----:R-:W-:Y:S01]  /*25a0*/  SHF.L.U32 R0, R51, 0x1f, RZ ;  /* 0x0000001f33007819 */ /* 0x001fe200000006ff */
[----:B------:R-:W-:Y:S01]  /*25b0*/  UISETP.GE.U32.AND UP1, UPT, UR47, 0x2d, UPT ;  /* 0x0000002d2f00788c */ /* 0x000fe2000bf26070 */
[----:B------:R-:W-:Y:S01]  /*25c0*/  SHF.R.S32.HI R11, RZ, 0x1f, R33 ;  /* 0x0000001fff0b7819 */ /* 0x000fe20000011421 */
[----:B------:R-:W-:Y:S01]  /*25d0*/  UIADD3 UR38, UR38, UR47, URZ ;  /* 0x0000002f26267290 */ /* 0x000fe2000fffe03f */
[----:B------:R-:W0:Y:S03]  /*25e0*/  SYNCS.PHASECHK.TRANS64.TRYWAIT P0, [UR43+0x8], R0 ;  /* 0x00000800ff0075a7 */ /* 0x000e26000800016b */
[----:B------:R-:W-:-:S04]  /*25f0*/  UISETP.GT.U32.AND UP0, UPT, UR38, 0x2c, UPT ;  /* 0x0000002c2600788c */ /* 0x000fc8000bf04070 */
[----:B------:R-:W-:Y:S02]  /*2600*/  UISETP.LT.U32.AND UP0, UPT, UR47, 0x2d, UP0 ;  /* 0x0000002d2f00788c */ /* 0x000fe40008701070 */
[----:B------:R-:W-:Y:S02]  /*2610*/  @UP1 UIMAD.WIDE.U32 UR4, UR38, 0x6c16c16d, URZ ;  /* 0x6c16c16d260418a5 */ /* 0x000fe4000f8e003f */
[----:B------:R-:W-:Y:S02]  /*2620*/  USEL UR6, URZ, 0x1, !UP0 ;  /* 0x000000013f067887 */ /* 0x000fe4000c000000 */
[----:B------:R-:W-:Y:S02]  /*2630*/  @UP1 UIADD3 UR4, UR38, -UR5, URZ ;  /* 0x8000000526041290 */ /* 0x000fe4000fffe03f */
[----:B------:R-:W-:Y:S02]  /*2640*/  ULOP3.LUT UR39, UR39, UR6, URZ, 0x3c, !UPT ;  /* 0x0000000627277292 */ /* 0x000fe4000f8e3c3f */
[----:B------:R-:W-:-:S04]  /*2650*/  @UP1 ULEA.HI UR4, UR4, UR5, URZ, 0x1f ;  /* 0x0000000504041291 */ /* 0x000fc8000f8ff83f */
[----:B------:R-:W-:-:S04]  /*2660*/  @UP1 USHF.R.U32.HI UR4, URZ, 0x5, UR4 ;  /* 0x000000053f041899 */ /* 0x000fc80008011604 */
[----:B------:R-:W-:Y:S01]  /*2670*/  @UP1 ULOP3.LUT UR39, UR39, 0x1, UR4, 0x78, !UPT ;  /* 0x0000000127271892 */ /* 0x000fe2000f8e7804 */
[----:B0-----:R-:W-:Y:S11]  /*2680*/  @!P0 BRA `(.L_x_38) ;  /* 0x0000003800d88947 */ /* 0x001ff60003800000 */
.L_x_121:
[----:B------:R-:W-:Y:S01]  /*2690*/  ULDC.64 UR4, c[0x0][0x5d0] ;  /* 0x0001740000047ab9 */ /* 0x000fe20000000a00 */
[----:B------:R-:W-:Y:S01]  /*26a0*/  ULDC UR6, c[0x0][0x284] ;  /* 0x0000a10000067ab9 */ /* 0x000fe20000000800 */
[----:B0-----:R-:W-:Y:S02]  /*26b0*/  IMAD R0, R11, UR4, RZ ;  /* 0x000000040b007c24 */ /* 0x001fe4000f8e02ff */
[----:B------:R-:W-:Y:S02]  /*26c0*/  IMAD.SHL.U32 R8, R2, 0x10, RZ ;  /* 0x0000001002087824 */ /* 0x000fe400078e00ff */
[C---:B------:R-:W-:Y:S02]  /*26d0*/  IMAD R5, R33.reuse, UR5, R0 ;  /* 0x0000000521057c24 */ /* 0x040fe4000f8e0200 */
[----:B------:R-:W-:Y:S01]  /*26e0*/  IMAD.SHL.U32 R0, R32, 0x40, RZ ;  /* 0x0000004020007824 */ /* 0x000fe200078e00ff */
[----:B------:R-:W-:Y:S01]  /*26f0*/  SHF.R.S32.HI R9, RZ, 0x1f, R8 ;  /* 0x0000001fff097819 */ /* 0x000fe20000011408 */
[----:B------:R-:W-:Y:S01]  /*2700*/  IMAD.WIDE.U32 R2, R33, UR4, R40 ;  /* 0x0000000421027c25 */ /* 0x000fe2000f8e0028 */
[----:B------:R-:W-:-:S02]  /*2710*/  ULDC.64 UR4, c[0x0][0x5c8] ;  /* 0x0001720000047ab9 */ /* 0x000fc40000000a00 */
[----:B------:R-:W-:Y:S01]  /*2720*/  ISETP.GE.AND P0, PT, R0, UR6, PT ;  /* 0x0000000600007c0c */ /* 0x000fe2000bf06270 */
[----:B------:R-:W-:Y:S01]  /*2730*/  ULDC UR6, c[0x0][0x288] ;  /* 0x0000a20000067ab9 */ /* 0x000fe20000000800 */
[----:B------:R-:W-:Y:S01]  /*2740*/  IADD3 R2, P1, R8, R2, RZ ;  /* 0x0000000208027210 */ /* 0x000fe20007f3e0ff */
[----:B------:R-:W-:Y:S01]  /*2750*/  IMAD.WIDE R12, R32, 0x40, R38 ;  /* 0x00000040200c7825 */ /* 0x000fe200078e0226 */
[----:B------:R-:W-:Y:S02]  /*2760*/  ISETP.GE.OR P0, PT, R8, UR6, P0 ;  /* 0x0000000608007c0c */ /* 0x000fe40008706670 */
[----:B------:R-:W-:Y:S01]  /*2770*/  IADD3.X R3, R9, R3, R5, P1, !PT ;  /* 0x0000000309037210 */ /* 0x000fe20000ffe405 */
[----:B------:R-:W-:-:S04]  /*2780*/  IMAD R7, R13, UR4, RZ ;  /* 0x000000040d077c24 */ /* 0x000fc8000f8e02ff */
[C---:B------:R-:W-:Y:S02]  /*2790*/  IMAD R7, R12.reuse, UR5, R7 ;  /* 0x000000050c077c24 */ /* 0x040fe4000f8e0207 */
[----:B------:R-:W-:-:S04]  /*27a0*/  IMAD.WIDE.U32 R14, R12, UR4, R2 ;  /* 0x000000040c0e7c25 */ /* 0x000fc8000f8e0002 */
[----:B------:R-:W-:Y:S05]  /*27b0*/  @P0 BRA `(.L_x_39) ;  /* 0x0000000800c80947 */ /* 0x000fea0003800000 */
[----:B-----5:R-:W-:Y:S01]  /*27c0*/  FSETP.NEU.AND P0, PT, R37, RZ, PT ;  /* 0x000000ff2500720b */ /* 0x020fe20003f0d000 */
[----:B------:R-:W-:Y:S01]  /*27d0*/  BSSY B0, `(.L_x_39) ;  /* 0x00000b0000007945 */ /* 0x000fe20003800000 */
[----:B------:R-:W-:Y:S02]  /*27e0*/  IMAD.IADD R59, R15, 0x1, R7 ;  /* 0x000000010f3b7824 */ /* 0x000fe400078e0207 */
[----:B------:R-:W-:Y:S02]  /*27f0*/  IMAD.IADD R32, R49, 0x1, -R0 ;  /* 0x0000000131207824 */ /* 0x000fe400078e0a00 */
[----:B------:R-:W-:-:S07]  /*2800*/  IMAD.IADD R52, R45, 0x1, -R8 ;  /* 0x000000012d347824 */ /* 0x000fce00078e0a08 */
[----:B------:R-:W-:Y:S05]  /*2810*/  @!P0 BRA `(.L_x_40) ;  /* 0x0000000400fc8947 */ /* 0x000fea0003800000 */
[----:B------:R-:W0:Y:S01]  /*2820*/  LDC.64 R20, c[0x0][0x5b8] ;  /* 0x00016e00ff147b82 */ /* 0x000e220000000a00 */
[----:B------:R-:W-:-:S07]  /*2830*/  ULDC.64 UR4, c[0x0][0x5c0] ;  /* 0x0001700000047ab9 */ /* 0x000fce0000000a00 */
[----:B------:R-:W1:Y:S08]  /*2840*/  LDC.64 R54, c[0x0][0x5b0] ;  /* 0x00016c00ff367b82 */ /* 0x000e700000000a00 */
[----:B------:R-:W2:Y:S01]  /*2850*/  LDC.64 R56, c[0x0][0x5a8] ;  /* 0x00016a00ff387b82 */ /* 0x000ea20000000a00 */
[-C--:B0-----:R-:W-:Y:S02]  /*2860*/  IMAD R0, R11, R20.reuse, RZ ;  /* 0x000000140b007224 */ /* 0x081fe400078e02ff */
[----:B------:R-:W-:-:S04]  /*2870*/  IMAD.WIDE.U32 R2, R33, R20, R40 ;  /* 0x0000001421027225 */ /* 0x000fc800078e0028 */
[----:B------:R-:W-:Y:S01]  /*2880*/  IMAD R21, R33, R21, R0 ;  /* 0x0000001521157224 */ /* 0x000fe200078e0200 */
[----:B------:R-:W-:Y:S01]  /*2890*/  IADD3 R4, P0, R8, R2, RZ ;  /* 0x0000000208047210 */ /* 0x000fe20007f1e0ff */
[----:B-1----:R-:W-:-:S03]  /*28a0*/  IMAD R0, R13, R54, RZ ;  /* 0x000000360d007224 */ /* 0x002fc600078e02ff */
[----:B------:R-:W-:Y:S01]  /*28b0*/  IADD3.X R5, R9, R3, R21, P0, !PT ;  /* 0x0000000309057210 */ /* 0x000fe200007fe415 */
[----:B------:R-:W-:Y:S01]  /*28c0*/  IMAD R53, R12, R55, R0 ;  /* 0x000000370c357224 */ /* 0x000fe200078e0200 */
[----:B------:R-:W-:Y:S01]  /*28d0*/  ISETP.GT.AND P0, PT, R52, RZ, PT ;  /* 0x000000ff3400720c */ /* 0x000fe20003f04270 */
[----:B------:R-:W-:-:S03]  /*28e0*/  IMAD.WIDE.U32 R2, R12, R54, R4 ;  /* 0x000000360c027225 */ /* 0x000fc600078e0004 */
[----:B------:R-:W-:Y:S01]  /*28f0*/  ISETP.GT.AND P2, PT, R32, RZ, P0 ;  /* 0x000000ff2000720c */ /* 0x000fe20000744270 */
[----:B------:R-:W-:Y:S01]  /*2900*/  IMAD.IADD R0, R3, 0x1, R53 ;  /* 0x0000000103007824 */ /* 0x000fe200078e0235 */
[----:B--2---:R-:W-:-:S04]  /*2910*/  LEA R6, P1, R2, R56, 0x1 ;  /* 0x0000003802067211 */ /* 0x004fc800078208ff */
[----:B------:R-:W-:-:S07]  /*2920*/  LEA.HI.X R7, R2, R57, R0, 0x1, P1 ;  /* 0x0000003902077211 */ /* 0x000fce00008f0c00 */
[----:B------:R0:W2:Y:S01]  /*2930*/  @P2 LDG.E.LTC128B.U16 R0, desc[UR36][R6.64] ;  /* 0x0000002406002981 */ /* 0x0000a2000c1e1520 */
[----:B------:R-:W-:Y:S01]  /*2940*/  IMAD.WIDE.U32 R2, R12, R54, R8 ;  /* 0x000000360c027225 */ /* 0x000fe200078e0008 */
[----:B------:R-:W-:Y:S02]  /*2950*/  BSSY B1, `(.L_x_41) ;  /* 0x0000014000017945 */ /* 0x000fe40003800000 */
[----:B------:R-:W-:-:S04]  /*2960*/  IADD3 R10, P1, R40, R2, RZ ;  /* 0x00000002280a7210 */ /* 0x000fc80007f3e0ff */
[----:B------:R-:W-:Y:S02]  /*2970*/  IADD3.X R11, R41, R53, R3, P1, !PT ;  /* 0x00000035290b7210 */ /* 0x000fe40000ffe403 */
[----:B0-----:R-:W-:Y:S01]  /*2980*/  SHF.L.U64.HI R7, R54, 0x3, R55 ;  /* 0x0000000336077819 */ /* 0x001fe20000010237 */
[----:B------:R-:W-:-:S04]  /*2990*/  IMAD.WIDE.U32 R10, R33, R20, R10 ;  /* 0x00000014210a7225 */ /* 0x000fc800078e000a */
[----:B------:R-:W-:Y:S02]  /*29a0*/  IMAD.IADD R6, R21, 0x1, R11 ;  /* 0x0000000115067824 */ /* 0x000fe400078e020b */
[----:B--2---:R-:W-:-:S04]  /*29b0*/  IMAD.U32 R2, R0, 0x10000, RZ ;  /* 0x0001000000027824 */ /* 0x004fc800078e00ff */
[----:B------:R-:W-:Y:S01]  /*29c0*/  FMUL R3, R2, R37 ;  /* 0x0000002502037220 */ /* 0x000fe20000400000 */
[----:B------:R-:W-:-:S03]  /*29d0*/  LEA R2, P1, R14, UR4, 0x1 ;  /* 0x000000040e027c11 */ /* 0x000fc6000f8208ff */
[----:B------:R-:W-:Y:S01]  /*29e0*/  FFMA R24, R24, R36, R3 ;  /* 0x0000002418187223 */ /* 0x000fe20000000003 */
[----:B------:R-:W-:Y:S02]  /*29f0*/  LEA.HI.X R3, R14, UR5, R59, 0x1, P1 ;  /* 0x000000050e037c11 */ /* 0x000fe400088f0c3b */
[----:B------:R-:W-:Y:S02]  /*2a00*/  ISETP.GT.AND P1, PT, R52, 0x1, PT ;  /* 0x000000013400780c */ /* 0x000fe40003f24270 */
[----:B------:R-:W-:Y:S02]  /*2a10*/  F2FP.BF16.F32.PACK_AB R24, RZ, R24 ;  /* 0x00000018ff18723e */ /* 0x000fe400000010ff */
[----:B------:R-:W-:Y:S02]  /*2a20*/  ISETP.GT.AND P3, PT, R32, RZ, P1 ;  /* 0x000000ff2000720c */ /* 0x000fe40000f64270 */
[C---:B------:R-:W-:Y:S01]  /*2a30*/  LEA R14, P4, R10.reuse, R56, 0x1 ;  /* 0x000000380a0e7211 */ /* 0x040fe200078808ff */
[----:B------:R0:W-:Y:S03]  /*2a40*/  @P2 STG.E.U16 desc[UR36][R2.64], R24 ;  /* 0x0000001802002986 */ /* 0x0001e6000c101524 */
[----:B------:R-:W-:Y:S01]  /*2a50*/  LEA.HI.X R15, R10, R57, R6, 0x1, P4 ;  /* 0x000000390a0f7211 */ /* 0x000fe200020f0c06 */
[----:B------:R-:W-:-:S06]  /*2a60*/  IMAD.SHL.U32 R6, R54, 0x8, RZ ;  /* 0x0000000836067824 */ /* 0x000fcc00078e00ff */
[----:B------:R-:W-:Y:S05]  /*2a70*/  @!P3 BRA `(.L_x_42) ;  /* 0x000000000004b947 */ /* 0x000fea0003800000 */
[----:B------:R1:W5:Y:S02]  /*2a80*/  LDG.E.LTC128B.U16 R0, desc[UR36][R14.64+0x2] ;  /* 0x000002240e007981 */ /* 0x000364000c1e1520 */
.L_x_42:
[----:B------:R-:W-:Y:S05]  /*2a90*/  BSYNC B1 ;  /* 0x0000000000017941 */ /* 0x000fea0003800000 */
.L_x_41:
[----:B------:R-:W-:Y:S01]  /*2aa0*/  IMAD.WIDE.U32 R6, R12, R54, R6 ;  /* 0x000000360c067225 */ /* 0x000fe200078e0006 */
[----:B------:R-:W-:-:S03]  /*2ab0*/  ISETP.GT.AND P0, PT, R32, 0x8, P0 ;  /* 0x000000082000780c */ /* 0x000fc60000704270 */
[----:B-----5:R-:W-:Y:S02]  /*2ac0*/  IMAD.U32 R10, R0, 0x10000, RZ ;  /* 0x00010000000a7824 */ /* 0x020fe400078e00ff */
[----:B------:R-:W-:Y:S01]  /*2ad0*/  IMAD.IADD R53, R53, 0x1, R7 ;  /* 0x0000000135357824 */ /* 0x000fe200078e0207 */
[----:B------:R-:W-:Y:S01]  /*2ae0*/  IADD3 R7, P2, R4, R6, RZ ;  /* 0x0000000604077210 */ /* 0x000fe20007f5e0ff */
[----:B------:R-:W-:-:S04]  /*2af0*/  FMUL R10, R10, R37 ;  /* 0x000000250a0a7220 */ /* 0x000fc80000400000 */
[----:B------:R-:W-:Y:S02]  /*2b00*/  IMAD.X R12, R53, 0x1, R5, P2 ;  /* 0x00000001350c7824 */ /* 0x000fe400010e0605 */
[----:B------:R-:W-:Y:S01]  /*2b10*/  FFMA R10, R25, R36, R10 ;  /* 0x00000024190a7223 */ /* 0x000fe2000000000a */
[----:B------:R-:W-:-:S04]  /*2b20*/  LEA R4, P2, R7, R56, 0x1 ;  /* 0x0000003807047211 */ /* 0x000fc800078408ff */
[--C-:B------:R-:W-:Y:S02]  /*2b30*/  LEA.HI.X R5, R7, R57, R12.reuse, 0x1, P2 ;  /* 0x0000003907057211 */ /* 0x100fe400010f0c0c */
[----:B------:R-:W-:Y:S02]  /*2b40*/  F2FP.BF16.F32.PACK_AB R10, RZ, R10 ;  /* 0x0000000aff0a723e */ /* 0x000fe400000010ff */
[----:B------:R-:W-:-:S03]  /*2b50*/  PRMT R12, R0, 0x7610, R12 ;  /* 0x00007610000c7816 */ /* 0x000fc6000000000c */
[----:B------:R2:W-:Y:S04]  /*2b60*/  @P3 STG.E.U16 desc[UR36][R2.64+0x2], R10 ;  /* 0x0000020a02003986 */ /* 0x0005e8000c101524 */
[----:B------:R-:W3:Y:S01]  /*2b70*/  @P0 LDG.E.LTC128B.U16 R12, desc[UR36][R4.64] ;  /* 0x00000024040c0981 */ /* 0x000ee2000c1e1520 */
[----:B------:R-:W-:Y:S01]  /*2b80*/  IADD3 R8, P2, P3, R40, R6, R8 ;  /* 0x0000000628087210 */ /* 0x000fe20007b5e008 */
[----:B------:R-:W-:Y:S01]  /*2b90*/  BSSY B1, `(.L_x_43) ;  /* 0x0000011000017945 */ /* 0x000fe20003800000 */
[C---:B------:R-:W-:Y:S02]  /*2ba0*/  SHF.L.U64.HI R11, R42.reuse, 0x1, R43 ;  /* 0x000000012a0b7819 */ /* 0x040fe4000001022b */
[----:B------:R-:W-:Y:S02]  /*2bb0*/  IADD3.X R9, R41, R53, R9, P2, P3 ;  /* 0x0000003529097210 */ /* 0x000fe400017e6409 */
[----:B------:R-:W-:-:S02]  /*2bc0*/  LEA R6, P2, R42, R2, 0x1 ;  /* 0x000000022a067211 */ /* 0x000fc400078408ff */
[----:B------:R-:W-:Y:S01]  /*2bd0*/  ISETP.GT.AND P1, PT, R32, 0x8, P1 ;  /* 0x000000082000780c */ /* 0x000fe20000f24270 */
[----:B------:R-:W-:-:S03]  /*2be0*/  IMAD.WIDE.U32 R8, R33, R20, R8 ;  /* 0x0000001421087225 */ /* 0x000fc600078e0008 */
[----:B--2---:R-:W-:Y:S01]  /*2bf0*/  LEA R10, P3, R8, R56, 0x1 ;  /* 0x00000038080a7211 */ /* 0x004fe200078608ff */
[----:B---3--:R-:W-:-:S04]  /*2c00*/  IMAD.U32 R0, R12, 0x10000, RZ ;  /* 0x000100000c007824 */ /* 0x008fc800078e00ff */
[----:B------:R-:W-:Y:S01]  /*2c10*/  FMUL R7, R0, R37 ;  /* 0x0000002500077220 */ /* 0x000fe20000400000 */
[----:B------:R-:W-:-:S03]  /*2c20*/  IMAD.IADD R0, R21, 0x1, R9 ;  /* 0x0000000115007824 */ /* 0x000fc600078e0209 */
[----:B------:R-:W-:-:S05]  /*2c30*/  FFMA R7, R26, R36, R7 ;  /* 0x000000241a077223 */ /* 0x000fca0000000007 */
[----:B------:R-:W-:Y:S01]  /*2c40*/  F2FP.BF16.F32.PACK_AB R4, RZ, R7 ;  /* 0x00000007ff04723e */ /* 0x000fe200000010ff */
[----:B------:R-:W-:Y:S01]  /*2c50*/  IMAD.X R7, R11, 0x1, R3, P2 ;  /* 0x000000010b077824 */ /* 0x000fe200010e0603 */
[----:B------:R-:W-:-:S04]  /*2c60*/  LEA.HI.X R11, R8, R57, R0, 0x1, P3 ;  /* 0x00000039080b7211 */ /* 0x000fc800018f0c00 */
[----:B------:R2:W-:Y:S01]  /*2c70*/  @P0 STG.E.U16 desc[UR36][R6.64], R4 ;  /* 0x0000000406000986 */ /* 0x0005e2000c101524 */
[----:B------:R-:W-:Y:S05]  /*2c80*/  @!P1 BRA `(.L_x_44) ;  /* 0x0000000000049947 */ /* 0x000fea0003800000 */
[----:B------:R3:W5:Y:S02]  /*2c90*/  LDG.E.LTC128B.U16 R12, desc[UR36][R10.64+0x2] ;  /* 0x000002240a0c7981 */ /* 0x000764000c1e1520 */
.L_x_44:
[----:B------:R-:W-:Y:S05]  /*2ca0*/  BSYNC B1 ;  /* 0x0000000000017941 */ /* 0x000fea0003800000 */
.L_x_43:
[----:B-----5:R-:W-:Y:S01]  /*2cb0*/  IMAD.U32 R0, R12, 0x10000, RZ ;  /* 0x000100000c007824 */ /* 0x020fe200078e00ff */
[----:B------:R-:W-:Y:S01]  /*2cc0*/  ISETP.GT.AND P0, PT, R52, 0x8, PT ;  /* 0x000000083400780c */ /* 0x000fe20003f04270 */
[----:B--2---:R-:W-:Y:S01]  /*2cd0*/  @P1 IMAD.MOV.U32 R4, RZ, RZ, R6 ;  /* 0x000000ffff041224 */ /* 0x004fe200078e0006 */
[----:B------:R-:W-:Y:S01]  /*2ce0*/  BSSY B1, `(.L_x_45) ;  /* 0x0000009000017945 */ /* 0x000fe20003800000 */
[----:B------:R-:W-:Y:S01]  /*2cf0*/  FMUL R0, R0, R37 ;  /* 0x0000002500007220 */ /* 0x000fe20000400000 */
[----:B------:R-:W-:Y:S01]  /*2d00*/  @P1 IMAD.MOV.U32 R5, RZ, RZ, R7 ;  /* 0x000000ffff051224 */ /* 0x000fe200078e0007 */
[----:B------:R-:W-:Y:S02]  /*2d10*/  ISETP.GT.AND P2, PT, R32, RZ, P0 ;  /* 0x000000ff2000720c */ /* 0x000fe40000744270 */
[----:B------:R-:W-:-:S05]  /*2d20*/  FFMA R0, R27, R36, R0 ;  /* 0x000000241b007223 */ /* 0x000fca0000000000 */
[----:B------:R-:W-:-:S05]  /*2d30*/  F2FP.BF16.F32.PACK_AB R0, RZ, R0 ;  /* 0x00000000ff00723e */ /* 0x000fca00000010ff */
[----:B------:R2:W-:Y:S01]  /*2d40*/  @P1 STG.E.U16 desc[UR36][R4.64+0x2], R0 ;  /* 0x0000020004001986 */ /* 0x0005e2000c101524 */
[----:B------:R-:W-:Y:S05]  /*2d50*/  @!P2 BRA `(.L_x_46) ;  /* 0x000000000004a947 */ /* 0x000fea0003800000 */
[----:B------:R4:W5:Y:S02]  /*2d60*/  LDG.E.LTC128B.U16 R12, desc[UR36][R14.64+0x10] ;  /* 0x000010240e0c7981 */ /* 0x000964000c1e1520 */
.L_x_46:
[----:B------:R-:W-:Y:S05]  /*2d70*/  BSYNC B1 ;  /* 0x0000000000017941 */ /* 0x000fea0003800000 */
.L_x_45:
[----:B--2--5:R-:W-:Y:S01]  /*2d80*/  IMAD.U32 R0, R12, 0x10000, RZ ;  /* 0x000100000c007824 */ /* 0x024fe200078e00ff */
[----:B------:R-:W-:Y:S01]  /*2d90*/  ISETP.GT.AND P1, PT, R52, 0x9, PT ;  /* 0x000000093400780c */ /* 0x000fe20003f24270 */
[----:B------:R-:W-:Y:S02]  /*2da0*/  BSSY B1, `(.L_x_47) ;  /* 0x0000008000017945 */ /* 0x000fe40003800000 */
[----:B------:R-:W-:Y:S01]  /*2db0*/  FMUL R5, R0, R37 ;  /* 0x0000002500057220 */ /* 0x000fe20000400000 */
[----:B------:R-:W-:-:S03]  /*2dc0*/  ISETP.GT.AND P3, PT, R32, RZ, P1 ;  /* 0x000000ff2000720c */ /* 0x000fc60000f64270 */
[----:B------:R-:W-:-:S05]  /*2dd0*/  FFMA R5, R28, R36, R5 ;  /* 0x000000241c057223 */ /* 0x000fca0000000005 */
[----:B------:R-:W-:-:S05]  /*2de0*/  F2FP.BF16.F32.PACK_AB R5, RZ, R5 ;  /* 0x00000005ff05723e */ /* 0x000fca00000010ff */
[----:B------:R2:W-:Y:S01]  /*2df0*/  @P2 STG.E.U16 desc[UR36][R2.64+0x10], R5 ;  /* 0x0000100502002986 */ /* 0x0005e2000c101524 */
[----:B------:R-:W-:Y:S05]  /*2e00*/  @!P3 BRA `(.L_x_48) ;  /* 0x000000000004b947 */ /* 0x000fea0003800000 */
[----:B------:R0:W5:Y:S02]  /*2e10*/  LDG.E.LTC128B.U16 R12, desc[UR36][R14.64+0x12] ;  /* 0x000012240e0c7981 */ /* 0x000164000c1e1520 */
.L_x_48:
[----:B------:R-:W-:Y:S05]  /*2e20*/  BSYNC B1 ;  /* 0x0000000000017941 */ /* 0x000fea0003800000 */
.L_x_47:
[----:B-----5:R-:W-:Y:S01]  /*2e30*/  IMAD.U32 R0, R12, 0x10000, RZ ;  /* 0x000100000c007824 */ /* 0x020fe200078e00ff */
[----:B------:R-:W-:Y:S01]  /*2e40*/  ISETP.GT.AND P0, PT, R32, 0x8, P0 ;  /* 0x000000082000780c */ /* 0x000fe20000704270 */
[----:B------:R-:W-:Y:S02]  /*2e50*/  BSSY B1, `(.L_x_49) ;  /* 0x0000007000017945 */ /* 0x000fe40003800000 */
[----:B------:R-:W-:-:S04]  /*2e60*/  FMUL R0, R0, R37 ;  /* 0x0000002500007220 */ /* 0x000fc80000400000 */
[----:B------:R-:W-:-:S05]  /*2e70*/  FFMA R0, R29, R36, R0 ;  /* 0x000000241d007223 */ /* 0x000fca0000000000 */
[----:B------:R-:W-:-:S05]  /*2e80*/  F2FP.BF16.F32.PACK_AB R0, RZ, R0 ;  /* 0x00000000ff00723e */ /* 0x000fca00000010ff */
[----:B------:R0:W-:Y:S01]  /*2e90*/  @P3 STG.E.U16 desc[UR36][R2.64+0x12], R0 ;  /* 0x0000120002003986 */ /* 0x0001e2000c101524 */
[----:B------:R-:W-:Y:S05]  /*2ea0*/  @!P0 BRA `(.L_x_50) ;  /* 0x0000000000048947 */ /* 0x000fea0003800000 */
[----:B------:R0:W5:Y:S02]  /*2eb0*/  LDG.E.LTC128B.U16 R12, desc[UR36][R10.64+0x10] ;  /* 0x000010240a0c7981 */ /* 0x000164000c1e1520 */
.L_x_50:
[----:B------:R-:W-:Y:S05]  /*2ec0*/  BSYNC B1 ;  /* 0x0000000000017941 */ /* 0x000fea0003800000 */
.L_x_49:
[----:B0----5:R-:W-:Y:S01]  /*2ed0*/  IMAD.U32 R0, R12, 0x10000, RZ ;  /* 0x000100000c007824 */ /* 0x021fe200078e00ff */
[----:B------:R-:W-:Y:S01]  /*2ee0*/  ISETP.GT.AND P1, PT, R32, 0x8, P1 ;  /* 0x000000082000780c */ /* 0x000fe20000f24270 */
[----:B--2---:R-:W-:Y:S01]  /*2ef0*/  @P0 IMAD.MOV.U32 R2, RZ, RZ, R6 ;  /* 0x000000ffff020224 */ /* 0x004fe200078e0006 */
[----:B------:R-:W-:Y:S01]  /*2f00*/  BSSY B1, `(.L_x_51) ;  /* 0x0000009000017945 */ /* 0x000fe20003800000 */
[----:B------:R-:W-:-:S04]  /*2f10*/  FMUL R3, R0, R37 ;  /* 0x0000002500037220 */ /* 0x000fc80000400000 */
[----:B------:R-:W-:-:S05]  /*2f20*/  FFMA R3, R30, R36, R3 ;  /* 0x000000241e037223 */ /* 0x000fca0000000003 */
[----:B------:R-:W-:-:S04]  /*2f30*/  F2FP.BF16.F32.PACK_AB R3, RZ, R3 ;  /* 0x00000003ff03723e */ /* 0x000fc800000010ff */
[----:B------:R-:W-:Y:S01]  /*2f40*/  PRMT R0, R3, 0x7610, R0 ;  /* 0x0000761003007816 */ /* 0x000fe20000000000 */
[----:B------:R-:W-:-:S05]  /*2f50*/  @P0 IMAD.MOV.U32 R3, RZ, RZ, R7 ;  /* 0x000000ffff030224 */ /* 0x000fca00078e0007 */
[----:B------:R0:W-:Y:S01]  /*2f60*/  @P0 STG.E.U16 desc[UR36][R2.64+0x10], R0 ;  /* 0x0000100002000986 */ /* 0x0001e2000c101524 */
[----:B------:R-:W-:Y:S05]  /*2f70*/  @!P1 BRA `(.L_x_52) ;  /* 0x0000000000049947 */ /* 0x000fea0003800000 */
[----:B------:R2:W5:Y:S02]  /*2f80*/  LDG.E.LTC128B.U16 R12, desc[UR36][R10.64+0x12] ;  /* 0x000012240a0c7981 */ /* 0x000564000c1e1520 */
.L_x_52:
[----:B------:R-:W-:Y:S05]  /*2f90*/  BSYNC B1 ;  /* 0x0000000000017941 */ /* 0x000fea0003800000 */
.L_x_51:
[----:B------:R-:W-:Y:S05]  /*2fa0*/  @!P1 BRA `(.L_x_53) ;  /* 0x0000000000c89947 */ /* 0x000fea0003800000 */
[----:B-----5:R-:W-:-:S04]  /*2fb0*/  IMAD.U32 R12, R12, 0x10000, RZ ;  /* 0x000100000c0c7824 */ /* 0x020fc800078e00ff */
[----:B------:R-:W-:-:S04]  /*2fc0*/  FMUL R12, R12, R37 ;  /* 0x000000250c0c7220 */ /* 0x000fc80000400000 */
[----:B------:R-:W-:-:S05]  /*2fd0*/  FFMA R12, R31, R36, R12 ;  /* 0x000000241f0c7223 */ /* 0x000fca000000000c */
[----:B------:R-:W-:-:S05]  /*2fe0*/  F2FP.BF16.F32.PACK_AB R12, RZ, R12 ;  /* 0x0000000cff0c723e */ /* 0x000fca00000010ff */
[----:B------:R0:W-:Y:S01]  /*2ff0*/  STG.E.U16 desc[UR36][R6.64+0x12], R12 ;  /* 0x0000120c06007986 */ /* 0x0001e2000c101524 */
[----:B------:R-:W-:Y:S05]  /*3000*/  BRA `(.L_x_53) ;  /* 0x0000000000b07947 */ /* 0x000fea0003800000 */
.L_x_40:
[----:B------:R-:W-:Y:S01]  /*3010*/  ULDC.64 UR4, c[0x0][0x5c0] ;  /* 0x0001700000047ab9 */ /* 0x000fe20000000a00 */
[----:B------:R-:W-:Y:S01]  /*3020*/  ISETP.GT.AND P0, PT, R52, RZ, PT ;  /* 0x000000ff3400720c */ /* 0x000fe20003f04270 */
[-C--:B------:R-:W-:Y:S01]  /*3030*/  FMUL R24, R24, R36.reuse ;  /* 0x0000002418187220 */ /* 0x080fe20000400000 */
[----:B------:R-:W-:Y:S01]  /*3040*/  LEA R2, P5, R14, UR4, 0x1 ;  /* 0x000000040e027c11 */ /* 0x000fe2000f8a08ff */
[-C--:B------:R-:W-:Y:S01]  /*3050*/  FMUL R25, R25, R36.reuse ;  /* 0x0000002419197220 */ /* 0x080fe20000400000 */
[----:B------:R-:W-:Y:S01]  /*3060*/  ISETP.GT.AND P2, PT, R52, 0x1, PT ;  /* 0x000000013400780c */ /* 0x000fe20003f44270 */
[-C--:B------:R-:W-:Y:S01]  /*3070*/  FMUL R26, R26, R36.reuse ;  /* 0x000000241a1a7220 */ /* 0x080fe20000400000 */
[----:B------:R-:W-:Y:S01]  /*3080*/  ISETP.GT.AND P4, PT, R32, RZ, P0 ;  /* 0x000000ff2000720c */ /* 0x000fe20000784270 */
[-C--:B------:R-:W-:Y:S01]  /*3090*/  FMUL R27, R27, R36.reuse ;  /* 0x000000241b1b7220 */ /* 0x080fe20000400000 */
[----:B------:R-:W-:Y:S01]  /*30a0*/  LEA.HI.X R3, R14, UR5, R59, 0x1, P5 ;  /* 0x000000050e037c11 */ /* 0x000fe2000a8f0c3b */
[-C--:B------:R-:W-:Y:S01]  /*30b0*/  FMUL R28, R28, R36.reuse ;  /* 0x000000241c1c7220 */ /* 0x080fe20000400000 */
[----:B------:R-:W-:Y:S01]  /*30c0*/  ISETP.GT.AND P5, PT, R32, RZ, P2 ;  /* 0x000000ff2000720c */ /* 0x000fe200017a4270 */
[----:B------:R-:W-:Y:S01]  /*30d0*/  FMUL R29, R29, R36 ;  /* 0x000000241d1d7220 */ /* 0x000fe20000400000 */
[----:B------:R-:W-:Y:S01]  /*30e0*/  F2FP.BF16.F32.PACK_AB R24, RZ, R24 ;  /* 0x00000018ff18723e */ /* 0x000fe200000010ff */
[-C--:B------:R-:W-:Y:S01]  /*30f0*/  FMUL R30, R30, R36.reuse ;  /* 0x000000241e1e7220 */ /* 0x080fe20000400000 */
[----:B------:R-:W-:Y:S01]  /*3100*/  F2FP.BF16.F32.PACK_AB R25, RZ, R25 ;  /* 0x00000019ff19723e */ /* 0x000fe200000010ff */
[----:B------:R-:W-:Y:S01]  /*3110*/  FMUL R31, R31, R36 ;  /* 0x000000241f1f7220 */ /* 0x000fe20000400000 */
[----:B------:R-:W-:-:S02]  /*3120*/  SHF.L.U64.HI R5, R42, 0x1, R43 ;  /* 0x000000012a057819 */ /* 0x000fc4000001022b */
[C---:B------:R-:W-:Y:S01]  /*3130*/  ISETP.GT.AND P3, PT, R52.reuse, 0x8, PT ;  /* 0x000000083400780c */ /* 0x040fe20003f64270 */
[----:B------:R-:W-:Y:S01]  /*3140*/  @P4 STG.E.U16 desc[UR36][R2.64], R24 ;  /* 0x0000001802004986 */ /* 0x000fe2000c101524 */
[----:B------:R-:W-:Y:S02]  /*3150*/  ISETP.GT.AND P1, PT, R52, 0x9, PT ;  /* 0x000000093400780c */ /* 0x000fe40003f24270 */
[----:B------:R-:W-:Y:S01]  /*3160*/  ISETP.GT.AND P0, PT, R32, 0x8, P0 ;  /* 0x000000082000780c */ /* 0x000fe20000704270 */
[----:B------:R-:W-:Y:S01]  /*3170*/  @P5 STG.E.U16 desc[UR36][R2.64+0x2], R25 ;  /* 0x0000021902005986 */ /* 0x000fe2000c101524 */
[----:B------:R-:W-:Y:S02]  /*3180*/  LEA R4, P5, R42, R2, 0x1 ;  /* 0x000000022a047211 */ /* 0x000fe400078a08ff */
[C---:B------:R-:W-:Y:S02]  /*3190*/  ISETP.GT.AND P2, PT, R32.reuse, 0x8, P2 ;  /* 0x000000082000780c */ /* 0x040fe40001744270 */
[C---:B------:R-:W-:Y:S01]  /*31a0*/  ISETP.GT.AND P4, PT, R32.reuse, RZ, P3 ;  /* 0x000000ff2000720c */ /* 0x040fe20001f84270 */
[----:B------:R-:W-:Y:S01]  /*31b0*/  IMAD.X R5, R5, 0x1, R3, P5 ;  /* 0x0000000105057824 */ /* 0x000fe200028e0603 */
[----:B------:R-:W-:-:S02]  /*31c0*/  ISETP.GT.AND P5, PT, R32, RZ, P1 ;  /* 0x000000ff2000720c */ /* 0x000fc40000fa4270 */
[C---:B------:R-:W-:Y:S02]  /*31d0*/  ISETP.GT.AND P3, PT, R32.reuse, 0x8, P3 ;  /* 0x000000082000780c */ /* 0x040fe40001f64270 */
[----:B------:R-:W-:Y:S02]  /*31e0*/  F2FP.BF16.F32.PACK_AB R26, RZ, R26 ;  /* 0x0000001aff1a723e */ /* 0x000fe400000010ff */
[----:B------:R-:W-:Y:S02]  /*31f0*/  F2FP.BF16.F32.PACK_AB R27, RZ, R27 ;  /* 0x0000001bff1b723e */ /* 0x000fe400000010ff */
[----:B------:R-:W-:Y:S01]  /*3200*/  ISETP.GT.AND P1, PT, R32, 0x8, P1 ;  /* 0x000000082000780c */ /* 0x000fe20000f24270 */
[----:B------:R-:W-:Y:S01]  /*3210*/  @P0 STG.E.U16 desc[UR36][R4.64], R26 ;  /* 0x0000001a04000986 */ /* 0x000fe2000c101524 */
[----:B------:R-:W-:Y:S02]  /*3220*/  F2FP.BF16.F32.PACK_AB R28, RZ, R28 ;  /* 0x0000001cff1c723e */ /* 0x000fe400000010ff */
[----:B------:R-:W-:Y:S01]  /*3230*/  F2FP.BF16.F32.PACK_AB R29, RZ, R29 ;  /* 0x0000001dff1d723e */ /* 0x000fe200000010ff */
[----:B------:R-:W-:Y:S01]  /*3240*/  @P2 STG.E.U16 desc[UR36][R4.64+0x2], R27 ;  /* 0x0000021b04002986 */ /* 0x000fe2000c101524 */
[----:B------:R-:W-:-:S02]  /*3250*/  F2FP.BF16.F32.PACK_AB R30, RZ, R30 ;  /* 0x0000001eff1e723e */ /* 0x000fc400000010ff */
[----:B------:R-:W-:Y:S01]  /*3260*/  F2FP.BF16.F32.PACK_AB R31, RZ, R31 ;  /* 0x0000001fff1f723e */ /* 0x000fe200000010ff */
[----:B------:R-:W-:Y:S04]  /*3270*/  @P4 STG.E.U16 desc[UR36][R2.64+0x10], R28 ;  /* 0x0000101c02004986 */ /* 0x000fe8000c101524 */
[----:B------:R0:W-:Y:S02]  /*3280*/  @P5 STG.E.U16 desc[UR36][R2.64+0x12], R29 ;  /* 0x0000121d02005986 */ /* 0x0001e4000c101524 */
[----:B0-----:R-:W-:Y:S02]  /*3290*/  @P3 IMAD.MOV.U32 R2, RZ, RZ, R4 ;  /* 0x000000ffff023224 */ /* 0x001fe400078e0004 */
[----:B------:R-:W-:-:S05]  /*32a0*/  @P3 IMAD.MOV.U32 R3, RZ, RZ, R5 ;  /* 0x000000ffff033224 */ /* 0x000fca00078e0005 */
[----:B------:R0:W-:Y:S04]  /*32b0*/  @P3 STG.E.U16 desc[UR36][R2.64+0x10], R30 ;  /* 0x0000101e02003986 */ /* 0x0001e8000c101524 */
[----:B------:R0:W-:Y:S02]  /*32c0*/  @P1 STG.E.U16 desc[UR36][R4.64+0x12], R31 ;  /* 0x0000121f04001986 */ /* 0x0001e4000c101524 */
.L_x_53:
[----:B------:R-:W-:Y:S05]  /*32d0*/  BSYNC B0 ;  /* 0x0000000000007941 */ /* 0x000fea0003800000 */
.L_x_39:
[----:B------:R-:W-:Y:S01]  /*32e0*/  LEA R22, P0, R16, R22, 0x1 ;  /* 0x0000001610167211 */ /* 0x000fe200078008ff */
[----:B------:R-:W-:Y:S01]  /*32f0*/  ULDC.64 UR4, c[0x0][0x650] ;  /* 0x0001940000047ab9 */ /* 0x000fe20000000a00 */
[----:B0-----:R-:W-:Y:S02]  /*3300*/  IMAD.U32 R0, RZ, RZ, UR44 ;  /* 0x0000002cff007e24 */ /* 0x001fe4000f8e00ff */
[----:B------:R-:W-:Y:S02]  /*3310*/  IMAD.MOV.U32 R32, RZ, RZ, -0x1 ;  /* 0xffffffffff207424 */ /* 0x000fe400078e00ff */
[----:B------:R-:W-:Y:S01]  /*3320*/  IMAD.X R19, R46, 0x1, R19, P0 ;  /* 0x000000012e137824 */ /* 0x000fe200000e0613 */
[----:B------:R-:W-:Y:S01]  /*3330*/  ISETP.GE.U32.AND P0, PT, R22, UR4, PT ;  /* 0x0000000416007c0c */ /* 0x000fe2000bf06070 */
[----:B------:R0:W-:Y:S01]  /*3340*/  SYNCS.ARRIVE.TRANS64.A1T0 RZ, [R0+UR48], RZ ;  /* 0x000000ff00ff79a7 */ /* 0x0001e20008100030 */
[----:B------:R-:W-:Y:S02]  /*3350*/  IMAD.MOV.U32 R2, RZ, RZ, -0x1 ;  /* 0xffffffffff027424 */ /* 0x000fe400078e00ff */
[----:B------:R-:W-:Y:S01]  /*3360*/  ISETP.GE.U32.AND.EX P0, PT, R19, UR5, PT, P0 ;  /* 0x0000000513007c0c */ /* 0x000fe2000bf06100 */
[----:B------:R-:W-:Y:S01]  /*3370*/  IMAD.MOV.U32 R33, RZ, RZ, -0x1 ;  /* 0xffffffffff217424 */ /* 0x000fe200078e00ff */
[----:B0-----:R-:W-:-:S11]  /*3380*/  PRMT R0, RZ, 0x7610, R0 ;  /* 0x00007610ff007816 */ /* 0x001fd60000000000 */
[----:B------:R-:W-:Y:S05]  /*3390*/  @P0 BRA `(.L_x_54) ;  /* 0x0000000400540947 */ /* 0x000fea0003800000 */
[----:B------:R-:W0:Y:S01]  /*33a0*/  LDC.64 R8, c[0x0][0x628] ;  /* 0x00018a00ff087b82 */ /* 0x000e220000000a00 */
[----:B--23--:R-:W2:Y:S01]  /*33b0*/  S2R R10, SR_CTAID.X ;  /* 0x00000000000a7919 */ /* 0x00cea20000002500 */
[----:B------:R-:W-:Y:S02]  /*33c0*/  IMAD.MOV.U32 R6, RZ, RZ, R22 ;  /* 0x000000ffff067224 */ /* 0x000fe400078e0016 */
[----:B------:R-:W-:Y:S01]  /*33d0*/  IMAD.MOV.U32 R7, RZ, RZ, R19 ;  /* 0x000000ffff077224 */ /* 0x000fe200078e0013 */
[----:B-1--4-:R-:W1:Y:S03]  /*33e0*/  S2R R14, SR_CTAID.Y ;  /* 0x00000000000e7919 */ /* 0x012e660000002600 */
[----:B------:R-:W3:Y:S08]  /*33f0*/  LDC R0, c[0x0][0x630] ;  /* 0x00018c00ff007b82 */ /* 0x000ef00000000800 */
[----:B-----5:R-:W4:Y:S01]  /*3400*/  LDC.64 R12, c[0x0][0x620] ;  /* 0x00018800ff0c7b82 */ /* 0x020f220000000a00 */
[----:B0-----:R-:W-:-:S04]  /*3410*/  ISETP.NE.U32.AND P0, PT, R8, RZ, PT ;  /* 0x000000ff0800720c */ /* 0x001fc80003f05070 */
[----:B------:R-:W-:-:S13]  /*3420*/  ISETP.NE.AND.EX P0, PT, R9, RZ, PT, P0 ;  /* 0x000000ff0900720c */ /* 0x000fda0003f05300 */
[----:B-1234-:R-:W-:Y:S05]  /*3430*/  @!P0 BRA `(.L_x_55) ;  /* 0x0000000000288947 */ /* 0x01efea0003800000 */
        /* <DEDUP_REMOVED lines=10> */
.L_x_55:
[-CC-:B------:R-:W-:Y:S01]  /*34e0*/  SHF.R.U64 R33, R6, R0.reuse, R7.reuse ;  /* 0x0000000006217219 */ /* 0x180fe20000001207 */
[----:B------:R-:W0:Y:S01]  /*34f0*/  LDC.64 R24, c[0x0][0x640] ;  /* 0x00019000ff187b82 */ /* 0x000e220000000a00 */
[----:B------:R-:W-:Y:S01]  /*3500*/  SHF.R.U32.HI R0, RZ, R0, R7 ;  /* 0x00000000ff007219 */ /* 0x000fe20000011607 */
[----:B------:R-:W-:Y:S01]  /*3510*/  IMAD.MOV.U32 R2, RZ, RZ, R22 ;  /* 0x000000ffff027224 */ /* 0x000fe200078e0016 */
[----:B------:R-:W-:Y:S01]  /*3520*/  IADD3 R5, P0, RZ, -R33, RZ ;  /* 0x80000021ff057210 */ /* 0x000fe20007f1e0ff */
[----:B------:R-:W-:Y:S01]  /*3530*/  ULDC UR4, c[0x0][0x150] ;  /* 0x0000540000047ab9 */ /* 0x000fe20000000800 */
[----:B------:R-:W-:-:S03]  /*3540*/  I2FP.F32.U32 R6, R10 ;  /* 0x0000000a00067245 */ /* 0x000fc60000201000 */
[----:B------:R-:W1:Y:S01]  /*3550*/  LDC R4, c[0x0][0x618] ;  /* 0x00018600ff047b82 */ /* 0x000e620000000800 */
[----:B------:R-:W-:Y:S02]  /*3560*/  IMAD.X R3, RZ, RZ, ~R0, P0 ;  /* 0x000000ffff037224 */ /* 0x000fe400000e0e00 */
[----:B------:R-:W-:Y:S01]  /*3570*/  FMUL R6, R6, UR4 ;  /* 0x0000000406067c20 */ /* 0x000fe20008400000 */
[----:B------:R-:W-:Y:S01]  /*3580*/  ULDC UR4, c[0x0][0x154] ;  /* 0x0000550000047ab9 */ /* 0x000fe20000000800 */
[-C--:B------:R-:W-:Y:S02]  /*3590*/  IMAD R0, R3, R12.reuse, RZ ;  /* 0x0000000c03007224 */ /* 0x080fe400078e02ff */
[----:B------:R-:W-:Y:S01]  /*35a0*/  IMAD.MOV.U32 R3, RZ, RZ, R19 ;  /* 0x000000ffff037224 */ /* 0x000fe200078e0013 */
[----:B------:R-:W2:Y:S01]  /*35b0*/  LDC R9, c[0x0][0x608] ;  /* 0x00018200ff097b82 */ /* 0x000ea20000000800 */
[----:B------:R-:W3:Y:S01]  /*35c0*/  F2I.U32.TRUNC.NTZ R6, R6 ;  /* 0x0000000600067305 */ /* 0x000ee2000020f000 */
[----:B------:R-:W-:-:S04]  /*35d0*/  IMAD.WIDE.U32 R2, R5, R12, R2 ;  /* 0x0000000c05027225 */ /* 0x000fc800078e0002 */
[----:B------:R-:W-:Y:S02]  /*35e0*/  IMAD R5, R5, R13, R0 ;  /* 0x0000000d05057224 */ /* 0x000fe400078e0200 */
[----:B------:R-:W4:Y:S01]  /*35f0*/  LDC R20, c[0x0][0x658] ;  /* 0x00019600ff147b82 */ /* 0x000f220000000800 */
[----:B0-----:R-:W-:Y:S01]  /*3600*/  ISETP.NE.U32.AND P0, PT, R24, RZ, PT ;  /* 0x000000ff1800720c */ /* 0x001fe20003f05070 */
[----:B------:R-:W-:Y:S01]  /*3610*/  IMAD.IADD R3, R3, 0x1, R5 ;  /* 0x0000000103037824 */ /* 0x000fe200078e0205 */
[----:B------:R-:W-:Y:S02]  /*3620*/  I2FP.F32.U32 R5, R14 ;  /* 0x0000000e00057245 */ /* 0x000fe40000201000 */
[----:B------:R-:W-:-:S03]  /*3630*/  ISETP.NE.AND.EX P0, PT, R25, RZ, PT, P0 ;  /* 0x000000ff1900720c */ /* 0x000fc60003f05300 */
[----:B------:R-:W0:Y:S01]  /*3640*/  LDC R7, c[0x0][0x144] ;  /* 0x00005100ff077b82 */ /* 0x000e220000000800 */
[----:B------:R-:W-:Y:S01]  /*3650*/  FMUL R5, R5, UR4 ;  /* 0x0000000405057c20 */ /* 0x000fe20008400000 */
[-CC-:B-1----:R-:W-:Y:S01]  /*3660*/  SHF.R.U64 R11, R2, R4.reuse, R3.reuse ;  /* 0x00000004020b7219 */ /* 0x182fe20000001203 */
[----:B---3--:R-:W-:Y:S01]  /*3670*/  IMAD.MOV R6, RZ, RZ, -R6 ;  /* 0x000000ffff067224 */ /* 0x008fe200078e0a06 */
[----:B------:R-:W-:Y:S01]  /*3680*/  SHF.R.U32.HI R0, RZ, R4, R3 ;  /* 0x00000004ff007219 */ /* 0x000fe20000011603 */
[----:B------:R1:W3:Y:S03]  /*3690*/  F2I.U32.TRUNC.NTZ R12, R5 ;  /* 0x00000005000c7305 */ /* 0x0002e6000020f000 */
[----:B------:R-:W1:Y:S01]  /*36a0*/  LDC R15, c[0x0][0x148] ;  /* 0x00005200ff0f7b82 */ /* 0x000e620000000800 */
[-CC-:B--2---:R-:W-:Y:S02]  /*36b0*/  SHF.R.U64 R8, R11, R9.reuse, R0.reuse ;  /* 0x000000090b087219 */ /* 0x184fe40000001200 */
[----:B------:R-:W-:-:S05]  /*36c0*/  SHF.R.U32.HI R3, RZ, R9, R0 ;  /* 0x00000009ff037219 */ /* 0x000fca0000011600 */
[----:B------:R-:W2:Y:S01]  /*36d0*/  LDC R21, c[0x0][0x648] ;  /* 0x00019200ff157b82 */ /* 0x000ea20000000800 */
[-CC-:B----4-:R-:W-:Y:S02]  /*36e0*/  SHF.R.U64 R13, R8, R20.reuse, R3.reuse ;  /* 0x00000014080d7219 */ /* 0x190fe40000001203 */
[----:B------:R-:W-:-:S03]  /*36f0*/  SHF.R.U32.HI R3, RZ, R20, R3 ;  /* 0x00000014ff037219 */ /* 0x000fc60000011603 */
[----:B------:R-:W-:Y:S02]  /*3700*/  IMAD.MOV.U32 R2, RZ, RZ, R13 ;  /* 0x000000ffff027224 */ /* 0x000fe400078e000d */
[----:B------:R-:W4:Y:S01]  /*3710*/  LDC R26, c[0x0][0x638] ;  /* 0x00018e00ff1a7b82 */ /* 0x000f220000000800 */
[----:B0-----:R-:W-:-:S07]  /*3720*/  IMAD R32, R7, R6, R10 ;  /* 0x0000000607207224 */ /* 0x001fce00078e020a */
[----:B------:R-:W0:Y:S08]  /*3730*/  LDC R27, c[0x0][0x610] ;  /* 0x00018400ff1b7b82 */ /* 0x000e300000000800 */
[----:B------:R-:W0:Y:S01]  /*3740*/  LDC R28, c[0x0][0x600] ;  /* 0x00018000ff1c7b82 */ /* 0x000e220000000800 */
[----:B-123--:R-:W-:Y:S05]  /*3750*/  @!P0 BRA `(.L_x_56) ;  /* 0x0000000000288947 */ /* 0x00efea0003800000 */
[----:B------:R-:W1:Y:S02]  /*3760*/  LDC R0, c[0x0][0x64c] ;  /* 0x00019300ff007b82 */ /* 0x000e640000000800 */
[----:B-1----:R-:W-:-:S05]  /*3770*/  IADD3 R7, P0, R13, R0, RZ ;  /* 0x000000000d077210 */ /* 0x002fca0007f1e0ff */
        /* <DEDUP_REMOVED lines=8> */
.L_x_56:
[----:B------:R-:W-:Y:S01]  /*3800*/  ISETP.NE.AND P0, PT, R23, 0x1, PT ;  /* 0x000000011700780c */ /* 0x000fe20003f05270 */
[----:B------:R-:W-:Y:S01]  /*3810*/  IMAD.MOV R12, RZ, RZ, -R12 ;  /* 0x000000ffff0c7224 */ /* 0x000fe200078e0a0c */
[----:B------:R-:W-:Y:S02]  /*3820*/  SHF.R.U64 R0, R2, R21, R3 ;  /* 0x0000001502007219 */ /* 0x000fe40000001203 */
[----:B------:R-:W-:Y:S02]  /*3830*/  LOP3.LUT R3, R8, R47, RZ, 0xc0, !PT ;  /* 0x0000002f08037212 */ /* 0x000fe400078ec0ff */
[----:B------:R-:W-:Y:S01]  /*3840*/  LOP3.LUT R11, R11, R48, RZ, 0xc0, !PT ;  /* 0x000000300b0b7212 */ /* 0x000fe200078ec0ff */
[----:B------:R-:W-:Y:S02]  /*3850*/  IMAD.MOV R2, RZ, RZ, -R0 ;  /* 0x000000ffff027224 */ /* 0x000fe400078e0a00 */
[----:B------:R-:W-:Y:S02]  /*3860*/  IMAD R3, R44, R0, R3 ;  /* 0x000000002c037224 */ /* 0x000fe400078e0203 */
[----:B----4-:R-:W-:-:S02]  /*3870*/  IMAD R0, R2, R26, R13 ;  /* 0x0000001a02007224 */ /* 0x010fc400078e020d */
[----:B------:R-:W-:Y:S02]  /*3880*/  @P0 IMAD R32, R15, R12, R14 ;  /* 0x0000000c0f200224 */ /* 0x000fe400078e020e */
[----:B------:R-:W-:Y:S02]  /*3890*/  IMAD.MOV.U32 R2, RZ, RZ, 0x1 ;  /* 0x00000001ff027424 */ /* 0x000fe400078e00ff */
[----:B0-----:R-:W-:Y:S02]  /*38a0*/  IMAD R32, R3, R27, R32 ;  /* 0x0000001b03207224 */ /* 0x001fe400078e0220 */
[----:B------:R-:W-:Y:S01]  /*38b0*/  IMAD R3, R0, R28, R11 ;  /* 0x0000001c00037224 */ /* 0x000fe200078e020b */
[----:B------:R-:W-:-:S04]  /*38c0*/  PRMT R0, R2, 0x7610, R0 ;  /* 0x0000761002007816 */ /* 0x000fc80000000000 */
[----:B------:R-:W-:Y:S02]  /*38d0*/  SEL R2, R3, R32, !P0 ;  /* 0x0000002003027207 */ /* 0x000fe40004000000 */
[----:B------:R-:W-:-:S07]  /*38e0*/  SEL R32, R32, R3, !P0 ;  /* 0x0000000320207207 */ /* 0x000fce0004000000 */
.L_x_54:
[----:B------:R-:W-:Y:S01]  /*38f0*/  UIMAD.WIDE.U32 UR4, UR38, 0x6c16c16d, URZ ;  /* 0x6c16c16d260478a5 */ /* 0x000fe2000f8e003f */
[----:B------:R-:W-:Y:S02]  /*3900*/  LOP3.LUT P0, RZ, R0, 0xff, RZ, 0xc0, !PT ;  /* 0x000000ff00ff7812 */ /* 0x000fe4000780c0ff */
[----:B------:R-:W-:Y:S01]  /*3910*/  LOP3.LUT R51, R51, 0x1, RZ, 0x3c, !PT ;  /* 0x0000000133337812 */ /* 0x000fe200078e3cff */
[----:B------:R-:W-:-:S04]  /*3920*/  UIADD3 UR4, UR38, -UR5, URZ ;  /* 0x8000000526047290 */ /* 0x000fc8000fffe03f */
[----:B------:R-:W-:-:S04]  /*3930*/  ULEA.HI UR4, UR4, UR5, URZ, 0x1f ;  /* 0x0000000504047291 */ /* 0x000fc8000f8ff83f */
[----:B------:R-:W-:-:S04]  /*3940*/  USHF.R.U32.HI UR4, URZ, 0x5, UR4 ;  /* 0x000000053f047899 */ /* 0x000fc80008011604 */
[----:B------:R-:W-:Y:S01]  /*3950*/  UIMAD UR38, UR4, -0x2d, UR38 ;  /* 0xffffffd3042678a4 */ /* 0x000fe2000f8e0226 */
[----:B------:R-:W-:Y:S11]  /*3960*/  @P0 BRA `(.L_x_57) ;  /* 0xffffffe400000947 */ /* 0x000ff6000383ffff */
[----:B------:R-:W-:Y:S05]  /*3970*/  EXIT ;  /* 0x000000000000794d */ /* 0x000fea0003800000 */
.L_x_18:
[----:B------:R-:W-:-:S08]  /*3980*/  ISETP.NE.AND P0, PT, R14, RZ, PT ;  /* 0x000000ff0e00720c */ /* 0x000fd00003f05270 */
[----:B-----5:R-:W0:-:S00]  /*3990*/  USETMAXREG.DEALLOC.CTAPOOL 0x28 ;  /* 0x00000028000079c8 */ /* 0x020e0000080e0500 */
[----:B------:R-:W-:Y:S05]  /*39a0*/  @P0 EXIT ;  /* 0x000000000000094d */ /* 0x000fea0003800000 */
[----:B0-----:R-:W-:Y:S01]  /*39b0*/  LOP3.LUT P0, RZ, R8, 0xff, RZ, 0xc0, !PT ;  /* 0x000000ff08ff7812 */ /* 0x001fe2000780c0ff */
[----:B------:R-:W-:Y:S02]  /*39c0*/  IMAD.MOV.U32 R6, RZ, RZ, 0x1 ;  /* 0x00000001ff067424 */ /* 0x000fe400078e00ff */
[----:B------:R-:W-:-:S10]  /*39d0*/  IMAD.MOV.U32 R7, RZ, RZ, RZ ;  /* 0x000000ffff077224 */ /* 0x000fd400078e00ff */
[----:B------:R-:W-:Y:S05]  /*39e0*/  @!P0 BRA `(.L_x_58) ;  /* 0x0000000c00388947 */ /* 0x000fea0003800000 */
[----:B------:R-:W0:Y:S01]  /*39f0*/  S2R R10, SR_CgaCtaId ;  /* 0x00000000000a7919 */ /* 0x000e220000008800 */
[----:B------:R-:W-:Y:S01]  /*3a00*/  LOP3.LUT P0, RZ, R3, 0x1f, RZ, 0xc0, !PT ;  /* 0x0000001f03ff7812 */ /* 0x000fe2000780c0ff */
[----:B------:R-:W-:Y:S01]  /*3a10*/  ULDC UR5, c[0x0][0x658] ;  /* 0x0001960000057ab9 */ /* 0x000fe20000000800 */
[----:B------:R-:W-:Y:S01]  /*3a20*/  UMOV UR6, 0xffffffff ;  /* 0xffffffff00067882 */ /* 0x000fe20000000000 */
[----:B------:R-:W-:Y:S01]  /*3a30*/  BSSY B0, `(.L_x_58) ;  /* 0x00000c9000007945 */ /* 0x000fe20003800000 */
[----:B------:R-:W-:Y:S01]  /*3a40*/  USHF.L.U32 UR6, UR6, UR5, URZ ;  /* 0x0000000506067299 */ /* 0x000fe2000800063f */
[C---:B------:R-:W-:Y:S01]  /*3a50*/  ISETP.NE.AND P2, PT, R4.reuse, RZ, PT ;  /* 0x000000ff0400720c */ /* 0x040fe20003f45270 */
[----:B------:R-:W-:Y:S01]  /*3a60*/  IMAD.MOV.U32 R9, RZ, RZ, 0x1 ;  /* 0x00000001ff097424 */ /* 0x000fe200078e00ff */
[----:B------:R-:W-:Y:S01]  /*3a70*/  ISETP.NE.OR P0, PT, R4, RZ, !P0 ;  /* 0x000000ff0400720c */ /* 0x000fe20004705670 */
[----:B------:R-:W-:Y:S01]  /*3a80*/  IMAD.MOV.U32 R6, RZ, RZ, 0x1 ;  /* 0x00000001ff067424 */ /* 0x000fe200078e00ff */
[----:B------:R-:W-:Y:S01]  /*3a90*/  LOP3.LUT R8, R18, 0x2, RZ, 0xfc, !PT ;  /* 0x0000000212087812 */ /* 0x000fe200078efcff */
[----:B------:R-:W-:Y:S01]  /*3aa0*/  IMAD.MOV.U32 R7, RZ, RZ, RZ ;  /* 0x000000ffff077224 */ /* 0x000fe200078e00ff */
[----:B------:R-:W-:Y:S01]  /*3ab0*/  ULDC UR4, c[0x0][0x600] ;  /* 0x0001800000047ab9 */ /* 0x000fe20000000800 */
[----:B------:R-:W-:Y:S01]  /*3ac0*/  UMOV UR7, 0x1 ;  /* 0x0000000100077882 */ /* 0x000fe20000000000 */
[----:B------:R-:W-:-:S02]  /*3ad0*/  UIADD3 UR19, UR40, 0x1, URZ ;  /* 0x0000000128137890 */ /* 0x000fc4000fffe03f */
[----:B------:R-:W-:Y:S02]  /*3ae0*/  UIADD3 UR15, UR4, -0x1, URZ ;  /* 0xffffffff040f7890 */ /* 0x000fe4000fffe03f */
[----:B------:R-:W-:Y:S02]  /*3af0*/  USHF.L.U32 UR17, UR7, UR5, URZ ;  /* 0x0000000507117299 */ /* 0x000fe4000800063f */
[----:B------:R-:W-:Y:S01]  /*3b00*/  ULOP3.LUT UR16, URZ, UR6, URZ, 0x33, !UPT ;  /* 0x000000063f107292 */ /* 0x000fe2000f8e333f */
[----:B------:R-:W-:Y:S01]  /*3b10*/  ULDC.64 UR20, c[0x0][0x198] ;  /* 0x0000660000147ab9 */ /* 0x000fe20000000a00 */
[C---:B0-----:R-:W-:Y:S02]  /*3b20*/  IMAD.SHL.U32 R11, R10.reuse, 0x8, RZ ;  /* 0x000000080a0b7824 */ /* 0x041fe400078e00ff */
[----:B------:R-:W-:-:S03]  /*3b30*/  IMAD.SHL.U32 R10, R10, 0x100, RZ ;  /* 0x000001000a0a7824 */ /* 0x000fc600078e00ff */
[----:B------:R-:W-:Y:S02]  /*3b40*/  LOP3.LUT R11, R11, 0x8, RZ, 0xc0, !PT ;  /* 0x000000080b0b7812 */ /* 0x000fe400078ec0ff */
[----:B------:R-:W-:-:S07]  /*3b50*/  LOP3.LUT R10, R10, 0x100, RZ, 0xc0, !PT ;  /* 0x000001000a0a7812 */ /* 0x000fce00078ec0ff */
.L_x_70:
[----:B------:R-:W-:-:S03]  /*3b60*/  UMOV UR4, 0xffffffff ;  /* 0xffffffff00047882 */ /* 0x000fc60000000000 */
[----:B------:R-:W-:Y:S05]  /*3b70*/  BRA.DIV UR4, `(.L_x_59) ;  /* 0x0000002604b47947 */ /* 0x000fea000b800000 */
[----:B------:R-:W-:-:S13]  /*3b80*/  ELECT P6, URZ, PT ;  /* 0x00000000003f782f */ /* 0x000fda00038c0000 */
.L_x_124:
[----:B------:R-:W0:Y:S01]  /*3b90*/  LDC R3, c[0x0][0x28c] ;  /* 0x0000a300ff037b82 */ /* 0x000e220000000800 */
[----:B------:R-:W-:Y:S01]  /*3ba0*/  BSSY B1, `(.L_x_60) ;  /* 0x0000039000017945 */ /* 0x000fe20003800000 */
[----:B0-----:R-:W-:-:S13]  /*3bb0*/  ISETP.LT.OR P6, PT, R3, 0x1, !P6 ;  /* 0x000000010300780c */ /* 0x001fda00077c1670 */
[----:B------:R-:W-:Y:S05]  /*3bc0*/  @P6 BRA `(.L_x_61) ;  /* 0x0000000000d86947 */ /* 0x000fea0003800000 */
[----:B------:R-:W-:Y:S02]  /*3bd0*/  IMAD R12, R2, 0x10, R11 ;  /* 0x00000010020c7824 */ /* 0x000fe400078e020b */
[----:B------:R-:W-:Y:S02]  /*3be0*/  IMAD.SHL.U32 R32, R32, 0x40, RZ ;  /* 0x0000004020207824 */ /* 0x000fe400078e00ff */
[----:B------:R-:W-:Y:S02]  /*3bf0*/  IMAD.MOV.U32 R15, RZ, RZ, RZ ;  /* 0x000000ffff0f7224 */ /* 0x000fe400078e00ff */
[----:B------:R-:W-:Y:S02]  /*3c00*/  IMAD.U32 R20, RZ, RZ, UR19 ;  /* 0x00000013ff147e24 */ /* 0x000fe4000f8e00ff */
[----:B------:R-:W-:Y:S02]  /*3c10*/  IMAD.MOV.U32 R2, RZ, RZ, R6 ;  /* 0x000000ffff027224 */ /* 0x000fe400078e0006 */
[----:B------:R-:W-:-:S07]  /*3c20*/  IMAD.MOV.U32 R3, RZ, RZ, R7 ;  /* 0x000000ffff037224 */ /* 0x000fce00078e0007 */
.L_x_65:
[----:B------:R-:W0:Y:S01]  /*3c30*/  S2R R5, SR_CgaCtaId ;  /* 0x0000000000057919 */ /* 0x000e220000008800 */
[----:B------:R-:W-:-:S04]  /*3c40*/  MOV R4, 0x400 ;  /* 0x0000040000047802 */ /* 0x000fc80000000f00 */
[----:B0-----:R-:W-:Y:S02]  /*3c50*/  LEA R14, R5, R4, 0x18 ;  /* 0x00000004050e7211 */ /* 0x001fe400078ec0ff */
[----:B------:R-:W-:Y:S01]  /*3c60*/  SHF.L.U32 R4, R2, 0x1f, RZ ;  /* 0x0000001f02047819 */ /* 0x000fe200000006ff */
[----:B------:R-:W0:Y:S02]  /*3c70*/  @!P2 LDC R5, c[0x0][0x500] ;  /* 0x00014000ff05ab82 */ /* 0x000e240000000800 */
[----:B------:R-:W-:-:S04]  /*3c80*/  IMAD R13, R3, 0x8, R14 ;  /* 0x00000008030d7824 */ /* 0x000fc800078e020e */
[----:B------:R-:W1:Y:S02]  /*3c90*/  SYNCS.PHASECHK.TRANS64.TRYWAIT P1, [R13+URZ+0x168], R4 ;  /* 0x000168040d0075a7 */ /* 0x000e64000802017f */
[----:B-1----:R-:W-:Y:S05]  /*3ca0*/  @!P1 BRA `(.L_x_62) ;  /* 0x0000002400889947 */ /* 0x002fea0003800000 */
.L_x_125:
[----:B-1----:R-:W-:Y:S01]  /*3cb0*/  PRMT R4, R8, 0x9910, RZ ;  /* 0x0000991008047816 */ /* 0x002fe200000000ff */
[----:B0-----:R0:W-:Y:S03]  /*3cc0*/  @!P2 SYNCS.ARRIVE.TRANS64 RZ, [R13+URZ], R5 ;  /* 0x000000050dffa9a7 */ /* 0x0011e6000800003f */
[----:B------:R-:W-:-:S13]  /*3cd0*/  ISETP.NE.AND P1, PT, R4, 0x2, PT ;  /* 0x000000020400780c */ /* 0x000fda0003f25270 */
[----:B0-----:R-:W-:Y:S05]  /*3ce0*/  @P1 BRA `(.L_x_63) ;  /* 0x0000000000041947 */ /* 0x001fea0003800000 */
[----:B------:R-:W-:Y:S01]  /*3cf0*/  BPT.TRAP 0x1 ;  /* 0x000000040000795c */ /* 0x000fe20000300000 */
.L_x_63:
[----:B------:R-:W-:Y:S05]  /*3d00*/  @P0 BRA `(.L_x_64) ;  /* 0x0000000000040947 */ /* 0x000fea0003800000 */
[----:B------:R-:W-:Y:S01]  /*3d10*/  BPT.TRAP 0x1 ;  /* 0x000000040000795c */ /* 0x000fe20000300000 */
.L_x_64:
[----:B------:R-:W-:Y:S01]  /*3d20*/  IMAD R4, R3, 0x200, R10 ;  /* 0x0000020003047824 */ /* 0x000fe200078e020a */
[----:B------:R-:W-:Y:S01]  /*3d30*/  R2UR UR9, R13 ;  /* 0x000000000d0972ca */ /* 0x000fe200000e0000 */
[--C-:B------:R-:W-:Y:S01]  /*3d40*/  IMAD R5, R3, 0x1000, R14.reuse ;  /* 0x0000100003057824 */ /* 0x100fe200078e020e */
[----:B------:R-:W-:Y:S01]  /*3d50*/  UIADD3 UR4, UP0, UR20, 0xf0, URZ ;  /* 0x000000f014047890 */ /* 0x000fe2000ff1e03f */
[----:B------:R-:W-:Y:S01]  /*3d60*/  IMAD R4, R4, 0x2, R14 ;  /* 0x0000000204047824 */ /* 0x000fe200078e020e */
[----:B------:R-:W-:Y:S01]  /*3d70*/  R2UR UR11, R32 ;  /* 0x00000000200b72ca */ /* 0x000fe200000e0000 */
[----:B------:R-:W-:Y:S01]  /*3d80*/  VIADD R20, R20, 0xffffffff ;  /* 0xffffffff14147836 */ /* 0x000fe20000000000 */
[----:B------:R-:W-:Y:S01]  /*3d90*/  R2UR UR5, R5 ;  /* 0x00000000050572ca */ /* 0x000fe200000e0000 */
[----:B------:R-:W-:Y:S01]  /*3da0*/  UIADD3 UR22, UP1, UR20, 0x1f0, URZ ;  /* 0x000001f014167890 */ /* 0x000fe2000ff3e03f */
[----:B------:R-:W-:Y:S01]  /*3db0*/  R2UR UR8, R4 ;  /* 0x00000000040872ca */ /* 0x000fe200000e0000 */
[----:B------:R-:W-:Y:S01]  /*3dc0*/  VIADD R3, R3, 0x1 ;  /* 0x0000000103037836 */ /* 0x000fe20000000000 */
[----:B------:R-:W-:Y:S01]  /*3dd0*/  R2UR UR10, R15 ;  /* 0x000000000f0a72ca */ /* 0x000fe200000e0000 */
[----:B------:R-:W-:Y:S01]  /*3de0*/  UIADD3.X UR23, URZ, UR21, URZ, UP1, !UPT ;  /* 0x000000153f177290 */ /* 0x000fe20008ffe43f */
[----:B------:R-:W-:Y:S01]  /*3df0*/  R2UR UR12, R33 ;  /* 0x00000000210c72ca */ /* 0x000fe200000e0000 */
[----:B------:R-:W-:Y:S01]  /*3e00*/  UMOV UR6, 0x0 ;  /* 0x0000000000067882 */ /* 0x000fe20000000000 */
[----:B------:R-:W-:Y:S01]  /*3e10*/  R2UR UR18, R12 ;  /* 0x000000000c1272ca */ /* 0x000fe200000e0000 */
[----:B------:R-:W-:Y:S01]  /*3e20*/  UMOV UR7, 0x10000000 ;  /* 0x1000000000077882 */ /* 0x000fe20000000000 */
[----:B------:R-:W-:Y:S01]  /*3e30*/  ISETP.GT.AND P3, PT, R20, 0x1, PT ;  /* 0x000000011400780c */ /* 0x000fe20003f64270 */
[----:B------:R-:W-:Y:S01]  /*3e40*/  UMOV UR24, 0x30000 ;  /* 0x0003000000187882 */ /* 0x000fe20000000000 */
[----:B------:R-:W-:Y:S01]  /*3e50*/  ISETP.NE.AND P1, PT, R3, 0x2d, PT ;  /* 0x0000002d0300780c */ /* 0x000fe20003f25270 */
[----:B------:R-:W-:Y:S01]  /*3e60*/  UIADD3 UR13, UR5, 0x400, URZ ;  /* 0x00000400050d7890 */ /* 0x000fe2000fffe03f */
[----:B------:R-:W-:Y:S01]  /*3e70*/  VIADD R15, R15, 0x20 ;  /* 0x000000200f0f7836 */ /* 0x000fe20000000000 */
[----:B------:R-:W-:Y:S01]  /*3e80*/  UIADD3.X UR5, URZ, UR21, URZ, UP0, !UPT ;  /* 0x000000153f057290 */ /* 0x000fe200087fe43f */
[----:B------:R-:W-:Y:S01]  /*3e90*/  SEL R5, RZ, 0x1, P1 ;  /* 0x00000001ff057807 */ /* 0x000fe20000800000 */
[----:B------:R-:W-:Y:S01]  /*3ea0*/  UIADD3 UR14, UR8, 0x2d400, URZ ;  /* 0x0002d400080e7890 */ /* 0x000fe2000fffe03f */
[----:B------:R-:W-:-:S02]  /*3eb0*/  SEL R3, R3, RZ, P1 ;  /* 0x000000ff03037207 */ /* 0x000fc40000800000 */
[----:B------:R-:W-:Y:S01]  /*3ec0*/  UMOV UR8, UR13 ;  /* 0x0000000d00087c82 */ /* 0x000fe20008000000 */
[----:B------:R-:W-:-:S03]  /*3ed0*/  LOP3.LUT R2, R2, R5, RZ, 0x3c, !PT ;  /* 0x0000000502027212 */ /* 0x000fc600078e3cff */
[----:B------:R0:W-:Y:S02]  /*3ee0*/  UTMALDG.3D [UR8], [UR4], desc[UR6] ;  /* 0x00000608040075b4 */ /* 0x0001e40008011000 */
[----:B0-----:R-:W-:Y:S01]  /*3ef0*/  UMOV UR8, UR14 ;  /* 0x0000000e00087c82 */ /* 0x001fe20008000000 */
[----:B------:R-:W-:Y:S02]  /*3f00*/  UMOV UR11, UR18 ;  /* 0x00000012000b7c82 */ /* 0x000fe40008000000 */
[----:B------:R0:W-:Y:S02]  /*3f10*/  UTMALDG.3D.MULTICAST [UR8], [UR22], UR24, desc[UR6] ;  /* 0x00000608160073b4 */ /* 0x0001e40008011818 */
[----:B0-----:R-:W-:Y:S05]  /*3f20*/  @P3 BRA `(.L_x_65) ;  /* 0xfffffffc00403947 */ /* 0x001fea000383ffff */
.L_x_61:
[----:B------:R-:W-:Y:S05]  /*3f30*/  BSYNC B1 ;  /* 0x0000000000017941 */ /* 0x000fea0003800000 */
.L_x_60:
[----:B------:R-:W-:Y:S01]  /*3f40*/  LOP3.LUT P4, RZ, R9, 0xff, RZ, 0xc0, !PT ;  /* 0x000000ff09ff7812 */ /* 0x000fe2000788c0ff */
[----:B------:R-:W-:Y:S01]  /*3f50*/  VIADD R4, R7, UR40 ;  /* 0x0000002807047c36 */ /* 0x000fe20008000000 */
[----:B------:R-:W-:Y:S01]  /*3f60*/  ULDC.64 UR4, c[0x0][0x650] ;  /* 0x0001940000047ab9 */ /* 0x000fe20000000a00 */
[----:B------:R-:W-:Y:S01]  /*3f70*/  IMAD.U32 R7, RZ, RZ, UR40 ;  /* 0x00000028ff077e24 */ /* 0x000fe2000f8e00ff */
[----:B------:R-:W-:Y:S01]  /*3f80*/  UISETP.GE.U32.AND UP0, UPT, UR40, 0x2d, UPT ;  /* 0x0000002d2800788c */ /* 0x000fe2000bf06070 */
[C---:B------:R-:W-:Y:S01]  /*3f90*/  IMAD.WIDE.U32 R2, R4.reuse, 0x6c16c16d, RZ ;  /* 0x6c16c16d04027825 */ /* 0x040fe200078e00ff */
[C---:B------:R-:W-:Y:S01]  /*3fa0*/  ISETP.GT.U32.AND P1, PT, R4.reuse, 0x2c, PT ;  /* 0x0000002c0400780c */ /* 0x040fe20003f24070 */
[----:B------:R-:W-:Y:S01]  /*3fb0*/  BSSY B1, `(.L_x_66) ;  /* 0x000006e000017945 */ /* 0x000fe20003800000 */
[----:B------:R-:W-:Y:S01]  /*3fc0*/  PRMT R9, RZ, 0x7610, R9 ;  /* 0x00007610ff097816 */ /* 0x000fe20000000009 */
[----:B------:R-:W-:Y:S01]  /*3fd0*/  IMAD.IADD R2, R4, 0x1, -R3 ;  /* 0x0000000104027824 */ /* 0x000fe200078e0a03 */
[----:B------:R-:W-:Y:S01]  /*3fe0*/  ISETP.LT.U32.AND P1, PT, R7, 0x2d, P1 ;  /* 0x0000002d0700780c */ /* 0x000fe20000f21070 */
[----:B------:R-:W-:Y:S01]  /*3ff0*/  IMAD.MOV.U32 R32, RZ, RZ, -0x1 ;  /* 0xffffffffff207424 */ /* 0x000fe200078e00ff */
[----:B------:R-:W-:Y:S01]  /*4000*/  PLOP3.LUT P3, PT, PT, PT, UP0, 0x80, 0x0 ;  /* 0x000000000000781c */ /* 0x000fe20003f6f008 */
[----:B------:R-:W0:Y:S01]  /*4010*/  @P4 S2R R12, SR_CgaCtaId ;  /* 0x00000000000c4919 */ /* 0x000e220000008800 */
[----:B------:R-:W-:Y:S01]  /*4020*/  @P4 MOV R5, 0x400 ;  /* 0x0000040000054802 */ /* 0x000fe20000000f00 */
[----:B------:R-:W-:Y:S01]  /*4030*/  IMAD.MOV.U32 R33, RZ, RZ, -0x1 ;  /* 0xffffffffff217424 */ /* 0x000fe200078e00ff */
[----:B------:R-:W-:-:S02]  /*4040*/  LEA.HI R2, R2, R3, RZ, 0x1f ;  /* 0x0000000302027211 */ /* 0x000fc400078ff8ff */
[----:B------:R-:W-:Y:S02]  /*4050*/  PRMT R3, RZ, 0x7610, R3 ;  /* 0x00007610ff037816 */ /* 0x000fe40000000003 */
[----:B------:R-:W-:Y:S01]  /*4060*/  SHF.R.U32.HI R7, RZ, 0x5, R2 ;  /* 0x00000005ff077819 */ /* 0x000fe20000011602 */
[----:B------:R-:W-:Y:S01]  /*4070*/  IMAD.MOV.U32 R2, RZ, RZ, -0x1 ;  /* 0xffffffffff027424 */ /* 0x000fe200078e00ff */
[----:B0-----:R-:W-:Y:S02]  /*4080*/  @P4 LEA R12, R12, R5, 0x18 ;  /* 0x000000050c0c4211 */ /* 0x001fe400078ec0ff */
[----:B------:R-:W-:Y:S02]  /*4090*/  SEL R5, RZ, 0x1, !P1 ;  /* 0x00000001ff057807 */ /* 0x000fe40004800000 */
[----:B------:R-:W-:Y:S01]  /*40a0*/  IADD3 R22, P1, R22, R16, RZ ;  /* 0x0000001016167210 */ /* 0x000fe20007f3e0ff */
[----:B------:R0:W-:Y:S01]  /*40b0*/  @P4 SYNCS.ARRIVE.TRANS64.A1T0 RZ, [R12+URZ+0x308], RZ ;  /* 0x000308ff0cff49a7 */ /* 0x0001e2000810003f */
[----:B------:R-:W-:-:S03]  /*40c0*/  LOP3.LUT R6, R6, R5, RZ, 0x3c, !PT ;  /* 0x0000000506067212 */ /* 0x000fc600078e3cff */
[----:B------:R-:W-:Y:S01]  /*40d0*/  IMAD.X R19, R19, 0x1, R0, P1 ;  /* 0x0000000113137824 */ /* 0x000fe200008e0600 */
[----:B------:R-:W-:Y:S02]  /*40e0*/  ISETP.GE.U32.AND P1, PT, R22, UR4, PT ;  /* 0x0000000416007c0c */ /* 0x000fe4000bf26070 */
[----:B------:R-:W-:Y:S01]  /*40f0*/  @P3 LOP3.LUT R6, R6, 0x1, R7, 0x78, !PT ;  /* 0x0000000106063812 */ /* 0x000fe200078e7807 */
[----:B------:R-:W-:Y:S01]  /*4100*/  IMAD R7, R7, -0x2d, R4 ;  /* 0xffffffd307077824 */ /* 0x000fe200078e0204 */
[----:B------:R-:W-:-:S13]  /*4110*/  ISETP.GE.U32.AND.EX P1, PT, R19, UR5, PT, P1 ;  /* 0x0000000513007c0c */ /* 0x000fda000bf26110 */
[----:B0-----:R-:W-:Y:S05]  /*4120*/  @P1 BRA `(.L_x_67) ;  /* 0x0000000400581947 */ /* 0x001fea0003800000 */
[----:B------:R-:W0:Y:S01]  /*4130*/  S2R R12, SR_CTAID.X ;  /* 0x00000000000c7919 */ /* 0x000e220000002500 */
[----:B------:R-:W-:Y:S01]  /*4140*/  ULDC.64 UR4, c[0x0][0x628] ;  /* 0x00018a0000047ab9 */ /* 0x000fe20000000a00 */
[----:B------:R-:W-:Y:S01]  /*4150*/  ULDC UR7, c[0x0][0x630] ;  /* 0x00018c0000077ab9 */ /* 0x000fe20000000800 */
[----:B------:R-:W-:Y:S01]  /*4160*/  ISETP.NE.U32.AND P1, PT, RZ, UR4, PT ;  /* 0x00000004ff007c0c */ /* 0x000fe2000bf25070 */
[----:B------:R-:W1:Y:S01]  /*4170*/  S2R R13, SR_CTAID.Y ;  /* 0x00000000000d7919 */ /* 0x000e620000002600 */
[----:B------:R-:W-:Y:S01]  /*4180*/  ULDC UR8, c[0x0][0x150] ;  /* 0x0000540000087ab9 */ /* 0x000fe20000000800 */
[----:B------:R-:W-:Y:S01]  /*4190*/  IMAD.MOV.U32 R2, RZ, RZ, R22 ;  /* 0x000000ffff027224 */ /* 0x000fe200078e0016 */
[----:B------:R-:W-:Y:S01]  /*41a0*/  ISETP.NE.AND.EX P1, PT, RZ, UR5, PT, P1 ;  /* 0x00000005ff007c0c */ /* 0x000fe2000bf25310 */
[----:B------:R-:W-:Y:S01]  /*41b0*/  IMAD.MOV.U32 R3, RZ, RZ, R19 ;  /* 0x000000ffff037224 */ /* 0x000fe200078e0013 */
[----:B0-----:R-:W-:-:S11]  /*41c0*/  I2FP.F32.U32 R14, R12 ;  /* 0x0000000c000e7245 */ /* 0x001fd60000201000 */
[----:B------:R-:W-:Y:S05]  /*41d0*/  @!P1 BRA `(.L_x_68) ;  /* 0x0000000000289947 */ /* 0x000fea0003800000 */
[----:B------:R-:W-:Y:S02]  /*41e0*/  ULDC UR6, c[0x0][0x634] ;  /* 0x00018d0000067ab9 */ /* 0x000fe40000000800 */
[----:B------:R-:W-:-:S05]  /*41f0*/  IADD3 R3, P1, R22, UR6, RZ ;  /* 0x0000000616037c10 */ /* 0x000fca000ff3e0ff */
[----:B------:R-:W-:-:S04]  /*4200*/  IMAD.X R15, RZ, RZ, R19, P1 ;  /* 0x000000ffff0f7224 */ /* 0x000fc800008e0613 */
[----:B------:R-:W-:-:S04]  /*4210*/  IMAD.WIDE.U32 R4, R15, UR4, RZ ;  /* 0x000000040f047c25 */ /* 0x000fc8000f8e00ff */
[----:B------:R-:W-:-:S04]  /*4220*/  IMAD.WIDE.U32 R4, P1, R3, UR5, R4 ;  /* 0x0000000503047c25 */ /* 0x000fc8000f820004 */
[----:B------:R-:W-:-:S04]  /*4230*/  IMAD.WIDE.U32 R2, R3, UR4, RZ ;  /* 0x0000000403027c25 */ /* 0x000fc8000f8e00ff */
[----:B------:R-:W-:Y:S01]  /*4240*/  IMAD.MOV.U32 R2, RZ, RZ, R5 ;  /* 0x000000ffff027224 */ /* 0x000fe200078e0005 */
[----:B------:R-:W-:Y:S01]  /*4250*/  IADD3 RZ, P3, R3, R4, RZ ;  /* 0x0000000403ff7210 */ /* 0x000fe20007f7e0ff */
[----:B------:R-:W-:-:S04]  /*4260*/  IMAD.X R3, RZ, RZ, RZ, P1 ;  /* 0x000000ffff037224 */ /* 0x000fc800008e06ff */
[----:B------:R-:W-:-:S08]  /*4270*/  IMAD.WIDE.U32.X R2, R15, UR5, R2, P3 ;  /* 0x000000050f027c25 */ /* 0x000fd000098e0402 */
.L_x_68:
[--C-:B------:R-:W-:Y:S01]  /*4280*/  SHF.R.U64 R33, R2, UR7, R3.reuse ;  /* 0x0000000702217c19 */ /* 0x100fe20008001203 */
[----:B------:R-:W-:Y:S01]  /*4290*/  FMUL R14, R14, UR8 ;  /* 0x000000080e0e7c20 */ /* 0x000fe20008400000 */
[----:B------:R-:W-:Y:S01]  /*42a0*/  SHF.R.U32.HI R2, RZ, UR7, R3 ;  /* 0x00000007ff027c19 */ /* 0x000fe20008011603 */
[----:B------:R-:W0:Y:S01]  /*42b0*/  LDC R21, c[0x0][0x144] ;  /* 0x00005100ff157b82 */ /* 0x000e220000000800 */
[----:B------:R-:W-:Y:S01]  /*42c0*/  IADD3 R15, P1, RZ, -R33, RZ ;  /* 0x80000021ff0f7210 */ /* 0x000fe20007f3e0ff */
[----:B------:R-:W-:Y:S01]  /*42d0*/  ULDC UR6, c[0x0][0x154] ;  /* 0x0000550000067ab9 */ /* 0x000fe20000000800 */
[----:B-1----:R-:W-:Y:S01]  /*42e0*/  I2FP.F32.U32 R3, R13 ;  /* 0x0000000d00037245 */ /* 0x002fe20000201000 */
[----:B------:R-:W1:Y:S01]  /*42f0*/  F2I.U32.TRUNC.NTZ R14, R14 ;  /* 0x0000000e000e7305 */ /* 0x000e62000020f000 */
[----:B------:R-:W-:Y:S01]  /*4300*/  ULDC.64 UR4, c[0x0][0x620] ;  /* 0x0001880000047ab9 */ /* 0x000fe20000000a00 */
[----:B------:R-:W-:Y:S01]  /*4310*/  IMAD.X R2, RZ, RZ, ~R2, P1 ;  /* 0x000000ffff027224 */ /* 0x000fe200008e0e02 */
[----:B------:R-:W-:Y:S01]  /*4320*/  ISETP.NE.AND P4, PT, R23, 0x1, PT ;  /* 0x000000011700780c */ /* 0x000fe20003f85270 */
[----:B------:R-:W-:Y:S01]  /*4330*/  FMUL R4, R3, UR6 ;  /* 0x0000000603047c20 */ /* 0x000fe20008400000 */
[----:B------:R-:W2:Y:S01]  /*4340*/  LDC R20, c[0x0][0x148] ;  /* 0x00005200ff147b82 */ /* 0x000ea20000000800 */
[----:B------:R-:W-:Y:S01]  /*4350*/  IMAD R2, R2, UR4, RZ ;  /* 0x0000000402027c24 */ /* 0x000fe2000f8e02ff */
[----:B------:R-:W-:Y:S01]  /*4360*/  ULDC.64 UR6, c[0x0][0x640] ;  /* 0x0001900000067ab9 */ /* 0x000fe20000000a00 */
[----:B------:R-:W-:Y:S01]  /*4370*/  IMAD.MOV.U32 R3, RZ, RZ, R19 ;  /* 0x000000ffff037224 */ /* 0x000fe200078e0013 */
[----:B------:R-:W-:Y:S01]  /*4380*/  ISETP.NE.U32.AND P1, PT, RZ, UR6, PT ;  /* 0x00000006ff007c0c */ /* 0x000fe2000bf25070 */
[----:B------:R-:W3:Y:S01]  /*4390*/  F2I.U32.TRUNC.NTZ R4, R4 ;  /* 0x0000000400047305 */ /* 0x000ee2000020f000 */
[----:B------:R-:W-:-:S02]  /*43a0*/  IMAD R5, R15, UR5, R2 ;  /* 0x000000050f057c24 */ /* 0x000fc4000f8e0202 */
[----:B------:R-:W-:Y:S01]  /*43b0*/  IMAD.MOV.U32 R2, RZ, RZ, R22 ;  /* 0x000000ffff027224 */ /* 0x000fe200078e0016 */
[----:B------:R-:W-:Y:S01]  /*43c0*/  ISETP.NE.AND.EX P1, PT, RZ, UR7, PT, P1 ;  /* 0x00000007ff007c0c */ /* 0x000fe2000bf25310 */
[----:B-1----:R-:W-:Y:S02]  /*43d0*/  IMAD.MOV R14, RZ, RZ, -R14 ;  /* 0x000000ffff0e7224 */ /* 0x002fe400078e0a0e */
[----:B------:R-:W-:Y:S01]  /*43e0*/  IMAD.WIDE.U32 R2, R15, UR4, R2 ;  /* 0x000000040f027c25 */ /* 0x000fe2000f8e0002 */
[----:B------:R-:W-:-:S03]  /*43f0*/  ULDC UR4, c[0x0][0x618] ;  /* 0x0001860000047ab9 */ /* 0x000fc60000000800 */
[----:B------:R-:W-:Y:S02]  /*4400*/  IMAD.IADD R3, R3, 0x1, R5 ;  /* 0x0000000103037824 */ /* 0x000fe400078e0205 */
[----:B0-----:R-:W-:-:S03]  /*4410*/  IMAD R12, R21, R14, R12 ;  /* 0x0000000e150c7224 */ /* 0x001fc600078e020c */
[--C-:B------:R-:W-:Y:S01]  /*4420*/  SHF.R.U64 R14, R2, UR4, R3.reuse ;  /* 0x00000004020e7c19 */ /* 0x100fe20008001203 */
[----:B---3--:R-:W-:Y:S01]  /*4430*/  IMAD.MOV R2, RZ, RZ, -R4 ;  /* 0x000000ffff027224 */ /* 0x008fe200078e0a04 */
[----:B------:R-:W-:Y:S01]  /*4440*/  SHF.R.U32.HI R3, RZ, UR4, R3 ;  /* 0x00000004ff037c19 */ /* 0x000fe20008011603 */
[----:B------:R-:W-:Y:S02]  /*4450*/  ULDC UR4, c[0x0][0x608] ;  /* 0x0001820000047ab9 */ /* 0x000fe40000000800 */
[----:B--2---:R-:W-:Y:S01]  /*4460*/  @P4 IMAD R12, R20, R2, R13 ;  /* 0x00000002140c4224 */ /* 0x004fe200078e020d */
[--C-:B------:R-:W-:Y:S02]  /*4470*/  SHF.R.U64 R20, R14, UR4, R3.reuse ;  /* 0x000000040e147c19 */ /* 0x100fe40008001203 */
[----:B------:R-:W-:Y:S01]  /*4480*/  SHF.R.U32.HI R3, RZ, UR4, R3 ;  /* 0x00000004ff037c19 */ /* 0x000fe20008011603 */
[----:B------:R-:W-:-:S03]  /*4490*/  ULDC UR4, c[0x0][0x658] ;  /* 0x0001960000047ab9 */ /* 0x000fc60000000800 */
[--C-:B------:R-:W-:Y:S02]  /*44a0*/  SHF.R.U64 R13, R20, UR4, R3.reuse ;  /* 0x00000004140d7c19 */ /* 0x100fe40008001203 */
[----:B------:R-:W-:-:S03]  /*44b0*/  SHF.R.U32.HI R15, RZ, UR4, R3 ;  /* 0x00000004ff0f7c19 */ /* 0x000fc60008011603 */
[----:B------:R-:W-:Y:S02]  /*44c0*/  IMAD.MOV.U32 R4, RZ, RZ, R13 ;  /* 0x000000ffff047224 */ /* 0x000fe400078e000d */
[----:B------:R-:W-:Y:S01]  /*44d0*/  IMAD.MOV.U32 R3, RZ, RZ, R15 ;  /* 0x000000ffff037224 */ /* 0x000fe200078e000f */
[----:B------:R-:W-:Y:S06]  /*44e0*/  @!P1 BRA `(.L_x_69) ;  /* 0x00000000002c9947 */ /* 0x000fec0003800000 */
        /* <DEDUP_REMOVED lines=9> */
[----:B------:R-:W-:-:S04]  /*4580*/  IMAD.WIDE.U32.X R2, R15, UR7, R2, P3 ;  /* 0x000000070f027c25 */ /* 0x000fc800098e0402 */
[----:B------:R-:W-:-:S07]  /*4590*/  IMAD.MOV.U32 R4, RZ, RZ, R2 ;  /* 0x000000ffff047224 */ /* 0x000fce00078e0002 */
.L_x_69:
[----:B------:R-:W-:Y:S01]  /*45a0*/  ULDC UR4, c[0x0][0x648] ;  /* 0x0001920000047ab9 */ /* 0x000fe20000000800 */
[----:B------:R-:W-:Y:S01]  /*45b0*/  LOP3.LUT R2, R20, UR16, RZ, 0xc0, !PT ;  /* 0x0000001014027c12 */ /* 0x000fe2000f8ec0ff */
[----:B------:R-:W-:Y:S01]  /*45c0*/  ULDC UR5, c[0x0][0x610] ;  /* 0x0001840000057ab9 */ /* 0x000fe20000000800 */
[----:B------:R-:W-:Y:S01]  /*45d0*/  SHF.R.U64 R3, R4, UR4, R3 ;  /* 0x0000000404037c19 */ /* 0x000fe20008001203 */
[----:B------:R-:W-:Y:S01]  /*45e0*/  ULDC UR4, c[0x0][0x638] ;  /* 0x00018e0000047ab9 */ /* 0x000fe20000000800 */
[----:B------:R-:W-:-:S03]  /*45f0*/  LOP3.LUT R14, R14, UR15, RZ, 0xc0, !PT ;  /* 0x0000000f0e0e7c12 */ /* 0x000fc6000f8ec0ff */
[----:B------:R-:W-:Y:S02]  /*4600*/  IMAD.MOV R4, RZ, RZ, -R3 ;  /* 0x000000ffff047224 */ /* 0x000fe400078e0a03 */
[----:B------:R-:W-:Y:S02]  /*4610*/  IMAD R3, R3, UR17, R2 ;  /* 0x0000001103037c24 */ /* 0x000fe4000f8e0202 */
[----:B------:R-:W-:Y:S01]  /*4620*/  IMAD R13, R4, UR4, R13 ;  /* 0x00000004040d7c24 */ /* 0x000fe2000f8e020d */
[----:B------:R-:W-:Y:S01]  /*4630*/  ULDC UR4, c[0x0][0x600] ;  /* 0x0001800000047ab9 */ /* 0x000fe20000000800 */
[----:B------:R-:W-:Y:S02]  /*4640*/  IMAD R12, R3, UR5, R12 ;  /* 0x00000005030c7c24 */ /* 0x000fe4000f8e020c */
[----:B------:R-:W-:Y:S02]  /*4650*/  IMAD R13, R13, UR4, R14 ;  /* 0x000000040d0d7c24 */ /* 0x000fe4000f8e020e */
[----:B------:R-:W-:-:S03]  /*4660*/  IMAD.MOV.U32 R3, RZ, RZ, 0x1 ;  /* 0x00000001ff037424 */ /* 0x000fc600078e00ff */
[----:B------:R-:W-:Y:S02]  /*4670*/  SEL R2, R13, R12, !P4 ;  /* 0x0000000c0d027207 */ /* 0x000fe40006000000 */
[----:B------:R-:W-:-:S07]  /*4680*/  SEL R32, R12, R13, !P4 ;  /* 0x0000000d0c207207 */ /* 0x000fce0006000000 */
.L_x_67:
[----:B------:R-:W-:Y:S05]  /*4690*/  BSYNC B1 ;  /* 0x0000000000017941 */ /* 0x000fea0003800000 */
.L_x_66:
[----:B------:R-:W-:-:S13]  /*46a0*/  LOP3.LUT P1, RZ, R3, 0xff, RZ, 0xc0, !PT ;  /* 0x000000ff03ff7812 */ /* 0x000fda000782c0ff */
[----:B------:R-:W-:Y:S05]  /*46b0*/  @P1 BRA `(.L_x_70) ;  /* 0xfffffff400281947 */ /* 0x000fea000383ffff */
[----:B------:R-:W-:Y:S05]  /*46c0*/  BSYNC B0 ;  /* 0x0000000000007941 */ /* 0x000fea0003800000 */
.L_x_58:
[----:B------:R-:W-:-:S03]  /*46d0*/  UMOV UR4, 0xffffffff ;  /* 0xffffffff00047882 */ /* 0x000fc60000000000 */
[----:B------:R-:W-:Y:S05]  /*46e0*/  BRA.DIV UR4, `(.L_x_71) ;  /* 0x0000001e040c7947 */ /* 0x000fea000b800000 */
[----:B------:R-:W-:-:S13]  /*46f0*/  ELECT P6, URZ, PT ;  /* 0x00000000003f782f */ /* 0x000fda00038c0000 */
.L_x_128:
[----:B------:R-:W-:Y:S04]  /*4700*/  BSSY B0, `(.L_x_72) ;  /* 0x000019c000007945 */ /* 0x000fe80003800000 */
[----:B------:R-:W-:Y:S05]  /*4710*/  @!P6 BRA `(.L_x_73) ;  /* 0x000000180068e947 */ /* 0x000fea0003800000 */
[----:B------:R-:W-:-:S04]  /*4720*/  LOP3.LUT R18, R18, 0x2, RZ, 0xfc, !PT ;  /* 0x0000000212127812 */ /* 0x000fc800078efcff */
[----:B------:R-:W-:-:S13]  /*4730*/  ISETP.NE.AND P0, PT, R18, 0x3, PT ;  /* 0x000000031200780c */ /* 0x000fda0003f05270 */
[----:B------:R-:W-:Y:S05]  /*4740*/  @!P0 BRA `(.L_x_74) ;  /* 0x0000000000048947 */ /* 0x000fea0003800000 */
[----:B------:R-:W-:Y:S01]  /*4750*/  BPT.TRAP 0x1 ;  /* 0x000000040000795c */ /* 0x000fe20000300000 */
.L_x_74:
[----:B------:R-:W0:Y:S01]  /*4760*/  S2R R3, SR_CgaCtaId ;  /* 0x0000000000037919 */ /* 0x000e220000008800 */
[----:B------:R-:W-:Y:S02]  /*4770*/  MOV R0, 0x400 ;  /* 0x0000040000007802 */ /* 0x000fe40000000f00 */
[----:B------:R-:W-:Y:S02]  /*4780*/  SHF.L.U32 R2, R6, 0x1f, RZ ;  /* 0x0000001f06027819 */ /* 0x000fe400000006ff */
[----:B0-----:R-:W-:-:S05]  /*4790*/  LEA R0, R3, R0, 0x18 ;  /* 0x0000000003007211 */ /* 0x001fca00078ec0ff */
[----:B------:R-:W-:-:S04]  /*47a0*/  VIADD R0, R0, 0x168 ;  /* 0x0000016800007836 */ /* 0x000fc80000000000 */
[C---:B------:R-:W-:Y:S02]  /*47b0*/  IMAD R5, R7.reuse, 0x8, R0 ;  /* 0x0000000807057824 */ /* 0x040fe400078e0200 */
[----:B------:R-:W-:Y:S02]  /*47c0*/  VIADD R7, R7, 0x1 ;  /* 0x0000000107077836 */ /* 0x000fe40000000000 */
[----:B------:R-:W0:Y:S03]  /*47d0*/  SYNCS.PHASECHK.TRANS64.TRYWAIT P0, [R5+URZ], R2 ;  /* 0x00000002050075a7 */ /* 0x000e26000800017f */
[----:B------:R-:W-:-:S04]  /*47e0*/  ISETP.NE.AND P1, PT, R7, 0x2d, PT ;  /* 0x0000002d0700780c */ /* 0x000fc80003f25270 */
[----:B------:R-:W-:Y:S02]  /*47f0*/  SEL R3, RZ, 0x1, P1 ;  /* 0x00000001ff037807 */ /* 0x000fe40000800000 */
[----:B------:R-:W-:Y:S02]  /*4800*/  SEL R7, R7, RZ, P1 ;  /* 0x000000ff07077207 */ /* 0x000fe40000800000 */
[----:B------:R-:W-:-:S03]  /*4810*/  LOP3.LUT R6, R6, R3, RZ, 0x3c, !PT ;  /* 0x0000000306067212 */ /* 0x000fc600078e3cff */
[----:B------:R-:W-:Y:S01]  /*4820*/  IMAD R9, R7, 0x8, R0 ;  /* 0x0000000807097824 */ /* 0x000fe200078e0200 */
[----:B------:R-:W-:Y:S01]  /*4830*/  SHF.L.U32 R4, R6, 0x1f, RZ ;  /* 0x0000001f06047819 */ /* 0x000fe200000006ff */
[----:B0-----:R-:W-:Y:S06]  /*4840*/  @!P0 BRA `(.L_x_75) ;  /* 0x0000001800d48947 */ /* 0x001fec0003800000 */
.L_x_129:
[----:B------:R-:W1:Y:S01]  /*4850*/  SYNCS.PHASECHK.TRANS64.TRYWAIT P0, [R9+URZ], R4 ;  /* 0x00000004090075a7 */ /* 0x000e62000800017f */
[----:B0-----:R-:W-:-:S05]  /*4860*/  VIADD R2, R7, 0x1 ;  /* 0x0000000107027836 */ /* 0x001fca0000000000 */
[----:B------:R-:W-:-:S04]  /*4870*/  ISETP.NE.AND P1, PT, R2, 0x2d, PT ;  /* 0x0000002d0200780c */ /* 0x000fc80003f25270 */
[----:B------:R-:W-:Y:S02]  /*4880*/  SEL R3, RZ, 0x1, P1 ;  /* 0x00000001ff037807 */ /* 0x000fe40000800000 */
[----:B------:R-:W-:Y:S02]  /*4890*/  SEL R7, R2, RZ, P1 ;  /* 0x000000ff02077207 */ /* 0x000fe40000800000 */
[----:B------:R-:W-:-:S03]  /*48a0*/  LOP3.LUT R6, R6, R3, RZ, 0x3c, !PT ;  /* 0x0000000306067212 */ /* 0x000fc600078e3cff */
[----:B------:R-:W-:Y:S01]  /*48b0*/  IMAD R8, R7, 0x8, R0 ;  /* 0x0000000807087824 */ /* 0x000fe200078e0200 */
[----:B------:R-:W-:Y:S01]  /*48c0*/  SHF.L.U32 R5, R6, 0x1f, RZ ;  /* 0x0000001f06057819 */ /* 0x000fe200000006ff */
[----:B-1----:R-:W-:Y:S06]  /*48d0*/  @!P0 BRA `(.L_x_76) ;  /* 0x0000001800c48947 */ /* 0x002fec0003800000 */
.L_x_130:
[----:B------:R-:W1:Y:S01]  /*48e0*/  SYNCS.PHASECHK.TRANS64.TRYWAIT P0, [R8+URZ], R5 ;  /* 0x00000005080075a7 */ /* 0x000e62000800017f */
[----:B------:R-:W-:-:S05]  /*48f0*/  VIADD R2, R7, 0x1 ;  /* 0x0000000107027836 */ /* 0x000fca0000000000 */
[----:B------:R-:W-:-:S04]  /*4900*/  ISETP.NE.AND P1, PT, R2, 0x2d, PT ;  /* 0x0000002d0200780c */ /* 0x000fc80003f25270 */
[----:B------:R-:W-:Y:S02]  /*4910*/  SEL R3, RZ, 0x1, P1 ;  /* 0x00000001ff037807 */ /* 0x000fe40000800000 */
[----:B------:R-:W-:Y:S02]  /*4920*/  SEL R7, R2, RZ, P1 ;  /* 0x000000ff02077207 */ /* 0x000fe40000800000 */
[----:B------:R-:W-:-:S03]  /*4930*/  LOP3.LUT R6, R6, R3, RZ, 0x3c, !PT ;  /* 0x0000000306067212 */ /* 0x000fc600078e3cff */
[----:B0-----:R-:W-:Y:S01]  /*4940*/  IMAD R9, R7, 0x8, R0 ;  /* 0x0000000807097824 */ /* 0x001fe200078e0200 */
[----:B------:R-:W-:Y:S01]  /*4950*/  SHF.L.U32 R4, R6, 0x1f, RZ ;  /* 0x0000001f06047819 */ /* 0x000fe200000006ff */
[----:B-1----:R-:W-:Y:S06]  /*4960*/  @!P0 BRA `(.L_x_77) ;  /* 0x0000001800b48947 */ /* 0x002fec0003800000 */
.L_x_131:
        /* <DEDUP_REMOVED lines=9> */
.L_x_132:
        /* <DEDUP_REMOVED lines=9> */
.L_x_133:
        /* <DEDUP_REMOVED lines=9> */
.L_x_134:
        /* <DEDUP_REMOVED lines=9> */
.L_x_135:
        /* <DEDUP_REMOVED lines=9> */
.L_x_136:
        /* <DEDUP_REMOVED lines=9> */
.L_x_137:
        /* <DEDUP_REMOVED lines=9> */
.L_x_138:
        /* <DEDUP_REMOVED lines=9> */
.L_x_139:
        /* <DEDUP_REMOVED lines=9> */
.L_x_140:
        /* <DEDUP_REMOVED lines=9> */
.L_x_141:
        /* <DEDUP_REMOVED lines=9> */
.L_x_142:
        /* <DEDUP_REMOVED lines=9> */
.L_x_143:
        /* <DEDUP_REMOVED lines=9> */
.L_x_144:
        /* <DEDUP_REMOVED lines=9> */
.L_x_145:
        /* <DEDUP_REMOVED lines=9> */
.L_x_146:
        /* <DEDUP_REMOVED lines=9> */
.L_x_147:
        /* <DEDUP_REMOVED lines=9> */
.L_x_148:
        /* <DEDUP_REMOVED lines=9> */
.L_x_149:
        /* <DEDUP_REMOVED lines=9> */
.L_x_150:
        /* <DEDUP_REMOVED lines=9> */
.L_x_151:
        /* <DEDUP_REMOVED lines=9> */
.L_x_152:
        /* <DEDUP_REMOVED lines=9> */
.L_x_153:
        /* <DEDUP_REMOVED lines=9> */
.L_x_154:
        /* <DEDUP_REMOVED lines=9> */
.L_x_155:
        /* <DEDUP_REMOVED lines=9> */
.L_x_156:
        /* <DEDUP_REMOVED lines=9> */
.L_x_157:
        /* <DEDUP_REMOVED lines=9> */
.L_x_158:
        /* <DEDUP_REMOVED lines=9> */
.L_x_159:
        /* <DEDUP_REMOVED lines=9> */
.L_x_160:
        /* <DEDUP_REMOVED lines=9> */
.L_x_161:
        /* <DEDUP_REMOVED lines=9> */
.L_x_162:
        /* <DEDUP_REMOVED lines=9> */
.L_x_163:
        /* <DEDUP_REMOVED lines=9> */
.L_x_164:
        /* <DEDUP_REMOVED lines=9> */
.L_x_165:
        /* <DEDUP_REMOVED lines=9> */
.L_x_166:
        /* <DEDUP_REMOVED lines=9> */
.L_x_167:
        /* <DEDUP_REMOVED lines=9> */
.L_x_168:
        /* <DEDUP_REMOVED lines=9> */
.L_x_169:
        /* <DEDUP_REMOVED lines=9> */
.L_x_170:
[----:B------:R-:W1:Y:S01]  /*5f60*/  SYNCS.PHASECHK.TRANS64.TRYWAIT P0, [R8+URZ], R5 ;  /* 0x00000005080075a7 */ /* 0x000e62000800017f */
[----:B------:R-:W-:-:S05]  /*5f70*/  VIADD R2, R7, 0x1 ;  /* 0x0000000107027836 */ /* 0x000fca0000000000 */
[----:B------:R-:W-:-:S04]  /*5f80*/  ISETP.NE.AND P1, PT, R2, 0x2d, PT ;  /* 0x0000002d0200780c */ /* 0x000fc80003f25270 */
[----:B------:R-:W-:Y:S02]  /*5f90*/  SEL R3, RZ, 0x1, P1 ;  /* 0x00000001ff037807 */ /* 0x000fe40000800000 */
[----:B------:R-:W-:Y:S02]  /*5fa0*/  SEL R7, R2, RZ, P1 ;  /* 0x000000ff02077207 */ /* 0x000fe40000800000 */
[----:B0-----:R-:W-:-:S03]  /*5fb0*/  LOP3.LUT R9, R6, R3, RZ, 0x3c, !PT ;  /* 0x0000000306097212 */ /* 0x001fc600078e3cff */
[----:B------:R-:W-:Y:S01]  /*5fc0*/  IMAD R11, R7, 0x8, R0 ;  /* 0x00000008070b7824 */ /* 0x000fe200078e0200 */
[----:B------:R-:W-:Y:S01]  /*5fd0*/  SHF.L.U32 R6, R9, 0x1f, RZ ;  /* 0x0000001f09067819 */ /* 0x000fe200000006ff */
[----:B-1----:R-:W-:Y:S06]  /*5fe0*/  @!P0 BRA `(.L_x_117) ;  /* 0x0000001000348947 */ /* 0x002fec0003800000 */
.L_x_171:
[----:B------:R-:W1:Y:S01]  /*5ff0*/  SYNCS.PHASECHK.TRANS64.TRYWAIT P0, [R11+URZ], R6 ;  /* 0x000000060b0075a7 */ /* 0x000e62000800017f */
[----:B------:R-:W-:-:S05]  /*6000*/  VIADD R2, R7, 0x1 ;  /* 0x0000000107027836 */ /* 0x000fca0000000000 */
[----:B------:R-:W-:-:S04]  /*6010*/  ISETP.NE.AND P1, PT, R2, 0x2d, PT ;  /* 0x0000002d0200780c */ /* 0x000fc80003f25270 */
[----:B------:R-:W-:Y:S02]  /*6020*/  SEL R4, RZ, 0x1, P1 ;  /* 0x00000001ff047807 */ /* 0x000fe40000800000 */
[----:B------:R-:W-:Y:S02]  /*6030*/  SEL R3, R2, RZ, P1 ;  /* 0x000000ff02037207 */ /* 0x000fe40000800000 */
[----:B------:R-:W-:Y:S01]  /*6040*/  LOP3.LUT R4, R9, R4, RZ, 0x3c, !PT ;  /* 0x0000000409047212 */ /* 0x000fe200078e3cff */
[----:B-1----:R-:W-:Y:S06]  /*6050*/  @!P0 BRA `(.L_x_118) ;  /* 0x00000010002c8947 */ /* 0x002fec0003800000 */
.L_x_172:
[----:B------:R-:W-:Y:S01]  /*6060*/  IMAD R3, R3, 0x8, R0 ;  /* 0x0000000803037824 */ /* 0x000fe200078e0200 */
[----:B------:R-:W-:-:S07]  /*6070*/  SHF.L.U32 R0, R4, 0x1f, RZ ;  /* 0x0000001f04007819 */ /* 0x000fce00000006ff */
.L_x_119:
[----:B--2---:R2:W3:Y:S02]  /*6080*/  SYNCS.PHASECHK.TRANS64.TRYWAIT P0, [R3+URZ], R0 ;  /* 0x00000000030075a7 */ /* 0x0044e4000800017f */
[----:B---3--:R-:W-:Y:S05]  /*6090*/  @!P0 NANOSLEEP.SYNCS 0x989680 ;  /* 0x009896800000895d */ /* 0x008fea0003900000 */
[----:B------:R-:W3:Y:S02]  /*60a0*/  @!P0 SYNCS.PHASECHK.TRANS64 P0, [R3+URZ], R0 ;  /* 0x00000000030085a7 */ /* 0x000ee4000800007f */
[----:B---3--:R-:W-:Y:S05]  /*60b0*/  @!P0 BRA `(.L_x_119) ;  /* 0xfffffffc00f08947 */ /* 0x008fea000383ffff */
.L_x_73:
[----:B------:R-:W-:Y:S05]  /*60c0*/  BSYNC B0 ;  /* 0x0000000000007941 */ /* 0x000fea0003800000 */
.L_x_72:
[----:B------:R-:W-:Y:S05]  /*60d0*/  EXIT ;  /* 0x000000000000794d */ /* 0x000fea0003800000 */
.L_x_20:
[----:B0-----:R-:W-:-:S04]  /*60e0*/  IMAD.U32 R3, RZ, RZ, UR43 ;  /* 0x0000002bff037e24 */ /* 0x001fc8000f8e00ff */
[----:B------:R0:W1:Y:S03]  /*60f0*/  SYNCS.PHASECHK.TRANS64.TRYWAIT P0, [R3+URZ+-0x8], R0 ;  /* 0xfffff800030075a7 */ /* 0x000066000800017f */
[----:B-1----:R-:W-:Y:S05]  /*6100*/  @!P0 NANOSLEEP.SYNCS 0x989680 ;  /* 0x009896800000895d */ /* 0x002fea0003900000 */
[----:B------:R-:W1:Y:S02]  /*6110*/  @!P0 SYNCS.PHASECHK.TRANS64 P0, [R3+URZ+-0x8], R0 ;  /* 0xfffff800030085a7 */ /* 0x000e64000800007f */
[----:B-1----:R-:W-:Y:S05]  /*6120*/  @!P0 BRA `(.L_x_20) ;  /* 0xfffffffc00ec8947 */ /* 0x002fea000383ffff */
[----:B------:R-:W-:Y:S05]  /*6130*/  BRA `(.L_x_120) ;  /* 0xffffffbc00187947 */ /* 0x000fea000383ffff */
.L_x_25:
[----:B-1----:R1:W2:Y:S02]  /*6140*/  SYNCS.PHASECHK.TRANS64.TRYWAIT P1, [R3+URZ], R0 ;  /* 0x00000000030075a7 */ /* 0x0022a4000802017f */
[----:B--2---:R-:W-:Y:S05]  /*6150*/  @!P1 NANOSLEEP.SYNCS 0x989680 ;  /* 0x009896800000995d */ /* 0x004fea0003900000 */
[----:B------:R-:W2:Y:S02]  /*6160*/  @!P1 SYNCS.PHASECHK.TRANS64 P1, [R3+URZ], R0 ;  /* 0x00000000030095a7 */ /* 0x000ea4000802007f */
[----:B--2---:R-:W-:Y:S05]  /*6170*/  @!P1 BRA `(.L_x_25) ;  /* 0xfffffffc00f09947 */ /* 0x004fea000383ffff */
[----:B------:R-:W-:Y:S05]  /*6180*/  BRA `(.L_x_24) ;  /* 0xffffffbc00847947 */ /* 0x000fea000383ffff */
.L_x_30:
[----:B-1----:R-:W-:-:S04]  /*6190*/  IMAD.U32 R5, RZ, RZ, UR4 ;  /* 0x00000004ff057e24 */ /* 0x002fc8000f8e00ff */
[----:B------:R1:W2:Y:S03]  /*61a0*/  SYNCS.PHASECHK.TRANS64.TRYWAIT P1, [R5+URZ], R4 ;  /* 0x00000004050075a7 */ /* 0x0002a6000802017f */
[----:B--2---:R-:W-:Y:S05]  /*61b0*/  @!P1 NANOSLEEP.SYNCS 0x989680 ;  /* 0x009896800000995d */ /* 0x004fea0003900000 */
[----:B------:R-:W2:Y:S02]  /*61c0*/  @!P1 SYNCS.PHASECHK.TRANS64 P1, [R5+URZ], R4 ;  /* 0x00000004050095a7 */ /* 0x000ea4000802007f */
[----:B--2---:R-:W-:Y:S05]  /*61d0*/  @!P1 BRA `(.L_x_30) ;  /* 0xfffffffc00ec9947 */ /* 0x004fea000383ffff */
[----:B------:R-:W-:Y:S05]  /*61e0*/  BRA `(.L_x_29) ;  /* 0xffffffbc00fc7947 */ /* 0x000fea000383ffff */
.L_x_38:
[----:B0-----:R-:W-:-:S04]  /*61f0*/  IMAD.U32 R3, RZ, RZ, UR43 ;  /* 0x0000002bff037e24 */ /* 0x001fc8000f8e00ff */
[----:B------:R0:W1:Y:S03]  /*6200*/  SYNCS.PHASECHK.TRANS64.TRYWAIT P0, [R3+URZ+0x8], R0 ;  /* 0x00000800030075a7 */ /* 0x000066000800017f */
[----:B-1----:R-:W-:Y:S05]  /*6210*/  @!P0 NANOSLEEP.SYNCS 0x989680 ;  /* 0x009896800000895d */ /* 0x002fea0003900000 */
[----:B------:R-:W1:Y:S02]  /*6220*/  @!P0 SYNCS.PHASECHK.TRANS64 P0, [R3+URZ+0x8], R0 ;  /* 0x00000800030085a7 */ /* 0x000e64000800007f */
[----:B-1----:R-:W-:Y:S05]  /*6230*/  @!P0 BRA `(.L_x_38) ;  /* 0xfffffffc00ec8947 */ /* 0x002fea000383ffff */
[----:B------:R-:W-:Y:S05]  /*6240*/  BRA `(.L_x_121) ;  /* 0xffffffc400107947 */ /* 0x000fea000383ffff */
.L_x_59:
[----:B------:R-:W-:Y:S01]  /*6250*/  BSSY B1, `(.L_x_122) ;  /* 0x0000006000017945 */ /* 0x000fe20003800000 */
[----:B------:R-:W-:-:S07]  /*6260*/  IMAD.MOV.U32 R15, RZ, RZ, -0x1 ;  /* 0xffffffffff0f7424 */ /* 0x000fce00078e00ff */
[----:B------:R-:W-:Y:S05]  /*6270*/  WARPSYNC.COLLECTIVE R15, `(.L_x_123) ;  /* 0x000000000f0c7348 */ /* 0x000fea0003c00000 */
[----:B------:R-:W-:Y:S02]  /*6280*/  ELECT P6, UR62, PT ;  /* 0x00000000003e782f */ /* 0x000fe400038c0000 */
[----:B------:R-:W-:Y:S01]  /*6290*/  MOV R14, UR62 ;  /* 0x0000003e000e7c02 */ /* 0x000fe20008000f00 */
[----:B------:R-:W-:Y:S10]  /*62a0*/  ENDCOLLECTIVE ;  /* 0x000000000000791b */ /* 0x000ff40003800000 */
.L_x_123:
[----:B------:R-:W-:Y:S05]  /*62b0*/  BSYNC B1 ;  /* 0x0000000000017941 */ /* 0x000fea0003800000 */
.L_x_122:
[----:B------:R-:W-:Y:S05]  /*62c0*/  BRA `(.L_x_124) ;  /* 0xffffffd800307947 */ /* 0x000fea000383ffff */
.L_x_62:
[----:B-1----:R1:W2:Y:S02]  /*62d0*/  SYNCS.PHASECHK.TRANS64.TRYWAIT P1, [R13+URZ+0x168], R4 ;  /* 0x000168040d0075a7 */ /* 0x0022a4000802017f */
[----:B--2---:R-:W-:Y:S05]  /*62e0*/  @!P1 NANOSLEEP.SYNCS 0x989680 ;  /* 0x009896800000995d */ /* 0x004fea0003900000 */
[----:B------:R-:W2:Y:S02]  /*62f0*/  @!P1 SYNCS.PHASECHK.TRANS64 P1, [R13+URZ+0x168], R4 ;  /* 0x000168040d0095a7 */ /* 0x000ea4000802007f */
[----:B--2---:R-:W-:Y:S05]  /*6300*/  @!P1 BRA `(.L_x_62) ;  /* 0xfffffffc00f09947 */ /* 0x004fea000383ffff */
[----:B------:R-:W-:Y:S05]  /*6310*/  BRA `(.L_x_125) ;  /* 0xffffffd800647947 */ /* 0x000fea000383ffff */
.L_x_71:
[----:B------:R-:W-:Y:S01]  /*6320*/  BSSY B0, `(.L_x_126) ;  /* 0x0000006000007945 */ /* 0x000fe20003800000 */
[----:B------:R-:W-:-:S07]  /*6330*/  IMAD.MOV.U32 R15, RZ, RZ, -0x1 ;  /* 0xffffffffff0f7424 */ /* 0x000fce00078e00ff */
[----:B------:R-:W-:Y:S05]  /*6340*/  WARPSYNC.COLLECTIVE R15, `(.L_x_127) ;  /* 0x000000000f0c7348 */ /* 0x000fea0003c00000 */
[----:B------:R-:W-:Y:S02]  /*6350*/  ELECT P6, UR62, PT ;  /* 0x00000000003e782f */ /* 0x000fe400038c0000 */
[----:B------:R-:W-:Y:S01]  /*6360*/  MOV R14, UR62 ;  /* 0x0000003e000e7c02 */ /* 0x000fe20008000f00 */
[----:B------:R-:W-:Y:S10]  /*6370*/  ENDCOLLECTIVE ;  /* 0x000000000000791b */ /* 0x000ff40003800000 */
.L_x_127:
[----:B------:R-:W-:Y:S05]  /*6380*/  BSYNC B0 ;  /* 0x0000000000007941 */ /* 0x000fea0003800000 */
.L_x_126:
[----:B------:R-:W-:Y:S05]  /*6390*/  BRA `(.L_x_128) ;  /* 0xffffffe000d87947 */ /* 0x000fea000383ffff */
.L_x_75:
[----:B0-----:R0:W1:Y:S02]  /*63a0*/  SYNCS.PHASECHK.TRANS64.TRYWAIT P0, [R5+URZ], R2 ;  /* 0x00000002050075a7 */ /* 0x001064000800017f */
[----:B-1----:R-:W-:Y:S05]  /*63b0*/  @!P0 NANOSLEEP.SYNCS 0x989680 ;  /* 0x009896800000895d */ /* 0x002fea0003900000 */
[----:B------:R-:W1:Y:S02]  /*63c0*/  @!P0 SYNCS.PHASECHK.TRANS64 P0, [R5+URZ], R2 ;  /* 0x00000002050085a7 */ /* 0x000e64000800007f */
[----:B-1----:R-:W-:Y:S05]  /*63d0*/  @!P0 BRA `(.L_x_75) ;  /* 0xfffffffc00f08947 */ /* 0x002fea000383ffff */
[----:B------:R-:W-:Y:S05]  /*63e0*/  BRA `(.L_x_129) ;  /* 0xffffffe400187947 */ /* 0x000fea000383ffff */
.L_x_76:
[----:B0-----:R0:W1:Y:S02]  /*63f0*/  SYNCS.PHASECHK.TRANS64.TRYWAIT P0, [R9+URZ], R4 ;  /* 0x00000004090075a7 */ /* 0x001064000800017f */
[----:B-1----:R-:W-:Y:S05]  /*6400*/  @!P0 NANOSLEEP.SYNCS 0x989680 ;  /* 0x009896800000895d */ /* 0x002fea0003900000 */
[----:B------:R-:W1:Y:S02]  /*6410*/  @!P0 SYNCS.PHASECHK.TRANS64 P0, [R9+URZ], R4 ;  /* 0x00000004090085a7 */ /* 0x000e64000800007f */
[----:B-1----:R-:W-:Y:S05]  /*6420*/  @!P0 BRA `(.L_x_76) ;  /* 0xfffffffc00f08947 */ /* 0x002fea000383ffff */
[----:B------:R-:W-:Y:S05]  /*6430*/  BRA `(.L_x_130) ;  /* 0xffffffe400287947 */ /* 0x000fea000383ffff */
.L_x_77:
[----:B0-----:R0:W1:Y:S02]  /*6440*/  SYNCS.PHASECHK.TRANS64.TRYWAIT P0, [R8+URZ], R5 ;  /* 0x00000005080075a7 */ /* 0x001064000800017f */
[----:B-1----:R-:W-:Y:S05]  /*6450*/  @!P0 NANOSLEEP.SYNCS 0x989680 ;  /* 0x009896800000895d */ /* 0x002fea0003900000 */
[----:B------:R-:W1:Y:S02]  /*6460*/  @!P0 SYNCS.PHASECHK.TRANS64 P0, [R8+URZ], R5 ;  /* 0x00000005080085a7 */ /* 0x000e64000800007f */
[----:B-1----:R-:W-:Y:S05]  /*6470*/  @!P0 BRA `(.L_x_77) ;  /* 0xfffffffc00f08947 */ /* 0x002fea000383ffff */
[----:B------:R-:W-:Y:S05]  /*6480*/  BRA `(.L_x_131) ;  /* 0xffffffe400387947 */ /* 0x000fea000383ffff */
.L_x_78:
[----:B0-----:R0:W1:Y:S02]  /*6490*/  SYNCS.PHASECHK.TRANS64.TRYWAIT P0, [R9+URZ], R4 ;  /* 0x00000004090075a7 */ /* 0x001064000800017f */
[----:B-1----:R-:W-:Y:S05]  /*64a0*/  @!P0 NANOSLEEP.SYNCS 0x989680 ;  /* 0x009896800000895d */ /* 0x002fea0003900000 */
[----:B------:R-:W1:Y:S02]  /*64b0*/  @!P0 SYNCS.PHASECHK.TRANS64 P0, [R9+URZ], R4 ;  /* 0x00000004090085a7 */ /* 0x000e64000800007f */
[----:B-1----:R-:W-:Y:S05]  /*64c0*/  @!P0 BRA `(.L_x_78) ;  /* 0xfffffffc00f08947 */ /* 0x002fea000383ffff */
[----:B------:R-:W-:Y:S05]  /*64d0*/  BRA `(.L_x_132) ;  /* 0xffffffe400487947 */ /* 0x000fea000383ffff */
.L_x_79:
[----:B0-----:R0:W1:Y:S02]  /*64e0*/  SYNCS.PHASECHK.TRANS64.TRYWAIT P0, [R8+URZ], R5 ;  /* 0x00000005080075a7 */ /* 0x001064000800017f */
[----:B-1----:R-:W-:Y:S05]  /*64f0*/  @!P0 NANOSLEEP.SYNCS 0x989680 ;  /* 0x009896800000895d */ /* 0x002fea0003900000 */
[----:B------:R-:W1:Y:S02]  /*6500*/  @!P0 SYNCS.PHASECHK.TRANS64 P0, [R8+URZ], R5 ;  /* 0x00000005080085a7 */ /* 0x000e64000800007f */
[----:B-1----:R-:W-:Y:S05]  /*6510*/  @!P0 BRA `(.L_x_79) ;  /* 0xfffffffc00f08947 */ /* 0x002fea000383ffff */
[----:B------:R-:W-:Y:S05]  /*6520*/  BRA `(.L_x_133) ;  /* 0xffffffe400587947 */ /* 0x000fea000383ffff */
.L_x_80:
[----:B0-----:R0:W1:Y:S02]  /*6530*/  SYNCS.PHASECHK.TRANS64.TRYWAIT P0, [R9+URZ], R4 ;  /* 0x00000004090075a7 */ /* 0x001064000800017f */
[----:B-1----:R-:W-:Y:S05]  /*6540*/  @!P0 NANOSLEEP.SYNCS 0x989680 ;  /* 0x009896800000895d */ /* 0x002fea0003900000 */
[----:B------:R-:W1:Y:S02]  /*6550*/  @!P0 SYNCS.PHASECHK.TRANS64 P0, [R9+URZ], R4 ;  /* 0x00000004090085a7 */ /* 0x000e64000800007f */
[----:B-1----:R-:W-:Y:S05]  /*6560*/  @!P0 BRA `(.L_x_80) ;  /* 0xfffffffc00f08947 */ /* 0x002fea000383ffff */
[----:B------:R-:W-:Y:S05]  /*6570*/  BRA `(.L_x_134) ;  /* 0xffffffe400687947 */ /* 0x000fea000383ffff */
.L_x_81:
[----:B0-----:R0:W1:Y:S02]  /*6580*/  SYNCS.PHASECHK.TRANS64.TRYWAIT P0, [R8+URZ], R5 ;  /* 0x00000005080075a7 */ /* 0x001064000800017f */
[----:B-1----:R-:W-:Y:S05]  /*6590*/  @!P0 NANOSLEEP.SYNCS 0x989680 ;  /* 0x009896800000895d */ /* 0x002fea0003900000 */
[----:B------:R-:W1:Y:S02]  /*65a0*/  @!P0 SYNCS.PHASECHK.TRANS64 P0, [R8+URZ], R5 ;  /* 0x00000005080085a7 */ /* 0x000e64000800007f */
[----:B-1----:R-:W-:Y:S05]  /*65b0*/  @!P0 BRA `(.L_x_81) ;  /* 0xfffffffc00f08947 */ /* 0x002fea000383ffff */
[----:B------:R-:W-:Y:S05]  /*65c0*/  BRA `(.L_x_135) ;  /* 0xffffffe400787947 */ /* 0x000fea000383ffff */
.L_x_82:
[----:B0-----:R0:W1:Y:S02]  /*65d0*/  SYNCS.PHASECHK.TRANS64.TRYWAIT P0, [R9+URZ], R4 ;  /* 0x00000004090075a7 */ /* 0x001064000800017f */
[----:B-1----:R-:W-:Y:S05]  /*65e0*/  @!P0 NANOSLEEP.SYNCS 0x989680 ;  /* 0x009896800000895d */ /* 0x002fea0003900000 */
[----:B------:R-:W1:Y:S02]  /*65f0*/  @!P0 SYNCS.PHASECHK.TRANS64 P0, [R9+URZ], R4 ;  /* 0x00000004090085a7 */ /* 0x000e64000800007f */
[----:B-1----:R-:W-:Y:S05]  /*6600*/  @!P0 BRA `(.L_x_82) ;  /* 0xfffffffc00f08947 */ /* 0x002fea000383ffff */
[----:B------:R-:W-:Y:S05]  /*6610*/  BRA `(.L_x_136) ;  /* 0xffffffe400887947 */ /* 0x000fea000383ffff */
.L_x_83:
[----:B0-----:R0:W1:Y:S02]  /*6620*/  SYNCS.PHASECHK.TRANS64.TRYWAIT P0, [R8+URZ], R5 ;  /* 0x00000005080075a7 */ /* 0x001064000800017f */
[----:B-1----:R-:W-:Y:S05]  /*6630*/  @!P0 NANOSLEEP.SYNCS 0x989680 ;  /* 0x009896800000895d */ /* 0x002fea0003900000 */
[----:B------:R-:W1:Y:S02]  /*6640*/  @!P0 SYNCS.PHASECHK.TRANS64 P0, [R8+URZ], R5 ;  /* 0x00000005080085a7 */ /* 0x000e64000800007f */
[----:B-1----:R-:W-:Y:S05]  /*6650*/  @!P0 BRA `(.L_x_83) ;  /* 0xfffffffc00f08947 */ /* 0x002fea000383ffff */
[----:B------:R-:W-:Y:S05]  /*6660*/  BRA `(.L_x_137) ;  /* 0xffffffe400987947 */ /* 0x000fea000383ffff */
.L_x_84:
[----:B0-----:R0:W1:Y:S02]  /*6670*/  SYNCS.PHASECHK.TRANS64.TRYWAIT P0, [R9+URZ], R4 ;  /* 0x00000004090075a7 */ /* 0x001064000800017f */
[----:B-1----:R-:W-:Y:S05]  /*6680*/  @!P0 NANOSLEEP.SYNCS 0x989680 ;  /* 0x009896800000895d */ /* 0x002fea0003900000 */
[----:B------:R-:W1:Y:S02]  /*6690*/  @!P0 SYNCS.PHASECHK.TRANS64 P0, [R9+URZ], R4 ;  /* 0x00000004090085a7 */ /* 0x000e64000800007f */
[----:B-1----:R-:W-:Y:S05]  /*66a0*/  @!P0 BRA `(.L_x_84) ;  /* 0xfffffffc00f08947 */ /* 0x002fea000383ffff */
[----:B------:R-:W-:Y:S05]  /*66b0*/  BRA `(.L_x_138) ;  /* 0xffffffe400a87947 */ /* 0x000fea000383ffff */
.L_x_85:
[----:B0-----:R0:W1:Y:S02]  /*66c0*/  SYNCS.PHASECHK.TRANS64.TRYWAIT P0, [R8+URZ], R5 ;  /* 0x00000005080075a7 */ /* 0x001064000800017f */
[----:B-1----:R-:W-:Y:S05]  /*66d0*/  @!P0 NANOSLEEP.SYNCS 0x989680 ;  /* 0x009896800000895d */ /* 0x002fea0003900000 */
[----:B------:R-:W1:Y:S02]  /*66e0*/  @!P0 SYNCS.PHASECHK.TRANS64 P0, [R8+URZ], R5 ;  /* 0x00000005080085a7 */ /* 0x000e64000800007f */
[----:B-1----:R-:W-:Y:S05]  /*66f0*/  @!P0 BRA `(.L_x_85) ;  /* 0xfffffffc00f08947 */ /* 0x002fea000383ffff */
[----:B------:R-:W-:Y:S05]  /*6700*/  BRA `(.L_x_139) ;  /* 0xffffffe400b87947 */ /* 0x000fea000383ffff */
.L_x_86:
[----:B0-----:R0:W1:Y:S02]  /*6710*/  SYNCS.PHASECHK.TRANS64.TRYWAIT P0, [R9+URZ], R4 ;  /* 0x00000004090075a7 */ /* 0x001064000800017f */
[----:B-1----:R-:W-:Y:S05]  /*6720*/  @!P0 NANOSLEEP.SYNCS 0x989680 ;  /* 0x009896800000895d */ /* 0x002fea0003900000 */
[----:B------:R-:W1:Y:S02]  /*6730*/  @!P0 SYNCS.PHASECHK.TRANS64 P0, [R9+URZ], R4 ;  /* 0x00000004090085a7 */ /* 0x000e64000800007f */
[----:B-1----:R-:W-:Y:S05]  /*6740*/  @!P0 BRA `(.L_x_86) ;  /* 0xfffffffc00f08947 */ /* 0x002fea000383ffff */
[----:B------:R-:W-:Y:S05]  /*6750*/  BRA `(.L_x_140) ;  /* 0xffffffe400c87947 */ /* 0x000fea000383ffff */
.L_x_87:
[----:B0-----:R0:W1:Y:S02]  /*6760*/  SYNCS.PHASECHK.TRANS64.TRYWAIT P0, [R8+URZ], R5 ;  /* 0x00000005080075a7 */ /* 0x001064000800017f */
[----:B-1----:R-:W-:Y:S05]  /*6770*/  @!P0 NANOSLEEP.SYNCS 0x989680 ;  /* 0x009896800000895d */ /* 0x002fea0003900000 */
[----:B------:R-:W1:Y:S02]  /*6780*/  @!P0 SYNCS.PHASECHK.TRANS64 P0, [R8+URZ], R5 ;  /* 0x00000005080085a7 */ /* 0x000e64000800007f */
[----:B-1----:R-:W-:Y:S05]  /*6790*/  @!P0 BRA `(.L_x_87) ;  /* 0xfffffffc00f08947 */ /* 0x002fea000383ffff */
[----:B------:R-:W-:Y:S05]  /*67a0*/  BRA `(.L_x_141) ;  /* 0xffffffe400d87947 */ /* 0x000fea000383ffff */
.L_x_88:
[----:B0-----:R0:W1:Y:S02]  /*67b0*/  SYNCS.PHASECHK.TRANS64.TRYWAIT P0, [R9+URZ], R4 ;  /* 0x00000004090075a7 */ /* 0x001064000800017f */
[----:B-1----:R-:W-:Y:S05]  /*67c0*/  @!P0 NANOSLEEP.SYNCS 0x989680 ;  /* 0x009896800000895d */ /* 0x002fea0003900000 */
[----:B------:R-:W1:Y:S02]  /*67d0*/  @!P0 SYNCS.PHASECHK.TRANS64 P0, [R9+URZ], R4 ;  /* 0x00000004090085a7 */ /* 0x000e64000800007f */
[----:B-1----:R-:W-:Y:S05]  /*67e0*/  @!P0 BRA `(.L_x_88) ;  /* 0xfffffffc00f08947 */ /* 0x002fea000383ffff */
[----:B------:R-:W-:Y:S05]  /*67f0*/  BRA `(.L_x_142) ;  /* 0xffffffe400e87947 */ /* 0x000fea000383ffff */
.L_x_89:
[----:B0-----:R0:W1:Y:S02]  /*6800*/  SYNCS.PHASECHK.TRANS64.TRYWAIT P0, [R8+URZ], R5 ;  /* 0x00000005080075a7 */ /* 0x001064000800017f */
[----:B-1----:R-:W-:Y:S05]  /*6810*/  @!P0 NANOSLEEP.SYNCS 0x989680 ;  /* 0x009896800000895d */ /* 0x002fea0003900000 */
[----:B------:R-:W1:Y:S02]  /*6820*/  @!P0 SYNCS.PHASECHK.TRANS64 P0, [R8+URZ], R5 ;  /* 0x00000005080085a7 */ /* 0x000e64000800007f */
[----:B-1----:R-:W-:Y:S05]  /*6830*/  @!P0 BRA `(.L_x_89) ;  /* 0xfffffffc00f08947 */ /* 0x002fea000383ffff */
[----:B------:R-:W-:Y:S05]  /*6840*/  BRA `(.L_x_143) ;  /* 0xffffffe400f87947 */ /* 0x000fea000383ffff */
.L_x_90:
[----:B0-----:R0:W1:Y:S02]  /*6850*/  SYNCS.PHASECHK.TRANS64.TRYWAIT P0, [R9+URZ], R4 ;  /* 0x00000004090075a7 */ /* 0x001064000800017f */
[----:B-1----:R-:W-:Y:S05]  /*6860*/  @!P0 NANOSLEEP.SYNCS 0x989680 ;  /* 0x009896800000895d */ /* 0x002fea0003900000 */
[----:B------:R-:W1:Y:S02]  /*6870*/  @!P0 SYNCS.PHASECHK.TRANS64 P0, [R9+URZ], R4 ;  /* 0x00000004090085a7 */ /* 0x000e64000800007f */
[----:B-1----:R-:W-:Y:S05]  /*6880*/  @!P0 BRA `(.L_x_90) ;  /* 0xfffffffc00f08947 */ /* 0x002fea000383ffff */
[----:B------:R-:W-:Y:S05]  /*6890*/  BRA `(.L_x_144) ;  /* 0xffffffe800087947 */ /* 0x000fea000383ffff */
.L_x_91:
[----:B0-----:R0:W1:Y:S02]  /*68a0*/  SYNCS.PHASECHK.TRANS64.TRYWAIT P0, [R8+URZ], R5 ;  /* 0x00000005080075a7 */ /* 0x001064000800017f */
[----:B-1----:R-:W-:Y:S05]  /*68b0*/  @!P0 NANOSLEEP.SYNCS 0x989680 ;  /* 0x009896800000895d */ /* 0x002fea0003900000 */
[----:B------:R-:W1:Y:S02]  /*68c0*/  @!P0 SYNCS.PHASECHK.TRANS64 P0, [R8+URZ], R5 ;  /* 0x00000005080085a7 */ /* 0x000e64000800007f */
[----:B-1----:R-:W-:Y:S05]  /*68d0*/  @!P0 BRA `(.L_x_91) ;  /* 0xfffffffc00f08947 */ /* 0x002fea000383ffff */
[----:B------:R-:W-:Y:S05]  /*68e0*/  BRA `(.L_x_145) ;  /* 0xffffffe800187947 */ /* 0x000fea000383ffff */
.L_x_92:
[----:B0-----:R0:W1:Y:S02]  /*68f0*/  SYNCS.PHASECHK.TRANS64.TRYWAIT P0, [R9+URZ], R4 ;  /* 0x00000004090075a7 */ /* 0x001064000800017f */
[----:B-1----:R-:W-:Y:S05]  /*6900*/  @!P0 NANOSLEEP.SYNCS 0x989680 ;  /* 0x009896800000895d */ /* 0x002fea0003900000 */
[----:B------:R-:W1:Y:S02]  /*6910*/  @!P0 SYNCS.PHASECHK.TRANS64 P0, [R9+URZ], R4 ;  /* 0x00000004090085a7 */ /* 0x000e64000800007f */
[----:B-1----:R-:W-:Y:S05]  /*6920*/  @!P0 BRA `(.L_x_92) ;  /* 0xfffffffc00f08947 */ /* 0x002fea000383ffff */
[----:B------:R-:W-:Y:S05]  /*6930*/  BRA `(.L_x_146) ;  /* 0xffffffe800287947 */ /* 0x000fea000383ffff */
.L_x_93:
[----:B0-----:R0:W1:Y:S02]  /*6940*/  SYNCS.PHASECHK.TRANS64.TRYWAIT P0, [R8+URZ], R5 ;  /* 0x00000005080075a7 */ /* 0x001064000800017f */
[----:B-1----:R-:W-:Y:S05]  /*6950*/  @!P0 NANOSLEEP.SYNCS 0x989680 ;  /* 0x009896800000895d */ /* 0x002fea0003900000 */
[----:B------:R-:W1:Y:S02]  /*6960*/  @!P0 SYNCS.PHASECHK.TRANS64 P0, [R8+URZ], R5 ;  /* 0x00000005080085a7 */ /* 0x000e64000800007f */
[----:B-1----:R-:W-:Y:S05]  /*6970*/  @!P0 BRA `(.L_x_93) ;  /* 0xfffffffc00f08947 */ /* 0x002fea000383ffff */
[----:B------:R-:W-:Y:S05]  /*6980*/  BRA `(.L_x_147) ;  /* 0xffffffe800387947 */ /* 0x000fea000383ffff */
.L_x_94:
[----:B0-----:R0:W1:Y:S02]  /*6990*/  SYNCS.PHASECHK.TRANS64.TRYWAIT P0, [R9+URZ], R4 ;  /* 0x00000004090075a7 */ /* 0x001064000800017f */
[----:B-1----:R-:W-:Y:S05]  /*69a0*/  @!P0 NANOSLEEP.SYNCS 0x989680 ;  /* 0x009896800000895d */ /* 0x002fea0003900000 */
[----:B------:R-:W1:Y:S02]  /*69b0*/  @!P0 SYNCS.PHASECHK.TRANS64 P0, [R9+URZ], R4 ;  /* 0x00000004090085a7 */ /* 0x000e64000800007f */
[----:B-1----:R-:W-:Y:S05]  /*69c0*/  @!P0 BRA `(.L_x_94) ;  /* 0xfffffffc00f08947 */ /* 0x002fea000383ffff */
[----:B------:R-:W-:Y:S05]  /*69d0*/  BRA `(.L_x_148) ;  /* 0xffffffe800487947 */ /* 0x000fea000383ffff */
.L_x_95:
[----:B0-----:R0:W1:Y:S02]  /*69e0*/  SYNCS.PHASECHK.TRANS64.TRYWAIT P0, [R8+URZ], R5 ;  /* 0x00000005080075a7 */ /* 0x001064000800017f */
[----:B-1----:R-:W-:Y:S05]  /*69f0*/  @!P0 NANOSLEEP.SYNCS 0x989680 ;  /* 0x009896800000895d */ /* 0x002fea0003900000 */
[----:B------:R-:W1:Y:S02]  /*6a00*/  @!P0 SYNCS.PHASECHK.TRANS64 P0, [R8+URZ], R5 ;  /* 0x00000005080085a7 */ /* 0x000e64000800007f */
[----:B-1----:R-:W-:Y:S05]  /*6a10*/  @!P0 BRA `(.L_x_95) ;  /* 0xfffffffc00f08947 */ /* 0x002fea000383ffff */
[----:B------:R-:W-:Y:S05]  /*6a20*/  BRA `(.L_x_149) ;  /* 0xffffffe800587947 */ /* 0x000fea000383ffff */
.L_x_96:
[----:B0-----:R0:W1:Y:S02]  /*6a30*/  SYNCS.PHASECHK.TRANS64.TRYWAIT P0, [R9+URZ], R4 ;  /* 0x00000004090075a7 */ /* 0x001064000800017f */
[----:B-1----:R-:W-:Y:S05]  /*6a40*/  @!P0 NANOSLEEP.SYNCS 0x989680 ;  /* 0x009896800000895d */ /* 0x002fea0003900000 */
[----:B------:R-:W1:Y:S02]  /*6a50*/  @!P0 SYNCS.PHASECHK.TRANS64 P0, [R9+URZ], R4 ;  /* 0x00000004090085a7 */ /* 0x000e64000800007f */
[----:B-1----:R-:W-:Y:S05]  /*6a60*/  @!P0 BRA `(.L_x_96) ;  /* 0xfffffffc00f08947 */ /* 0x002fea000383ffff */
[----:B------:R-:W-:Y:S05]  /*6a70*/  BRA `(.L_x_150) ;  /* 0xffffffe800687947 */ /* 0x000fea000383ffff */
.L_x_97:
[----:B0-----:R0:W1:Y:S02]  /*6a80*/  SYNCS.PHASECHK.TRANS64.TRYWAIT P0, [R8+URZ], R5 ;  /* 0x00000005080075a7 */ /* 0x001064000800017f */
[----:B-1----:R-:W-:Y:S05]  /*6a90*/  @!P0 NANOSLEEP.SYNCS 0x989680 ;  /* 0x009896800000895d */ /* 0x002fea0003900000 */
[----:B------:R-:W1:Y:S02]  /*6aa0*/  @!P0 SYNCS.PHASECHK.TRANS64 P0, [R8+URZ], R5 ;  /* 0x00000005080085a7 */ /* 0x000e64000800007f */
[----:B-1----:R-:W-:Y:S05]  /*6ab0*/  @!P0 BRA `(.L_x_97) ;  /* 0xfffffffc00f08947 */ /* 0x002fea000383ffff */
[----:B------:R-:W-:Y:S05]  /*6ac0*/  BRA `(.L_x_151) ;  /* 0xffffffe800787947 */ /* 0x000fea000383ffff */
.L_x_98:
[----:B0-----:R0:W1:Y:S02]  /*6ad0*/  SYNCS.PHASECHK.TRANS64.TRYWAIT P0, [R9+URZ], R4 ;  /* 0x00000004090075a7 */ /* 0x001064000800017f */
[----:B-1----:R-:W-:Y:S05]  /*6ae0*/  @!P0 NANOSLEEP.SYNCS 0x989680 ;  /* 0x009896800000895d */ /* 0x002fea0003900000 */
[----:B------:R-:W1:Y:S02]  /*6af0*/  @!P0 SYNCS.PHASECHK.TRANS64 P0, [R9+URZ], R4 ;  /* 0x00000004090085a7 */ /* 0x000e64000800007f */
[----:B-1----:R-:W-:Y:S05]  /*6b00*/  @!P0 BRA `(.L_x_98) ;  /* 0xfffffffc00f08947 */ /* 0x002fea000383ffff */
[----:B------:R-:W-:Y:S05]  /*6b10*/  BRA `(.L_x_152) ;  /* 0xffffffe800887947 */ /* 0x000fea000383ffff */
.L_x_99:
[----:B0-----:R0:W1:Y:S02]  /*6b20*/  SYNCS.PHASECHK.TRANS64.TRYWAIT P0, [R8+URZ], R5 ;  /* 0x00000005080075a7 */ /* 0x001064000800017f */
[----:B-1----:R-:W-:Y:S05]  /*6b30*/  @!P0 NANOSLEEP.SYNCS 0x989680 ;  /* 0x009896800000895d */ /* 0x002fea0003900000 */
[----:B------:R-:W1:Y:S02]  /*6b40*/  @!P0 SYNCS.PHASECHK.TRANS64 P0, [R8+URZ], R5 ;  /* 0x00000005080085a7 */ /* 0x000e64000800007f */
[----:B-1----:R-:W-:Y:S05]  /*6b50*/  @!P0 BRA `(.L_x_99) ;  /* 0xfffffffc00f08947 */ /* 0x002fea000383ffff */
[----:B------:R-:W-:Y:S05]  /*6b60*/  BRA `(.L_x_153) ;  /* 0xffffffe800987947 */ /* 0x000fea000383ffff */
.L_x_100:
[----:B0-----:R0:W1:Y:S02]  /*6b70*/  SYNCS.PHASECHK.TRANS64.TRYWAIT P0, [R9+URZ], R4 ;  /* 0x00000004090075a7 */ /* 0x001064000800017f */
[----:B-1----:R-:W-:Y:S05]  /*6b80*/  @!P0 NANOSLEEP.SYNCS 0x989680 ;  /* 0x009896800000895d */ /* 0x002fea0003900000 */
[----:B------:R-:W1:Y:S02]  /*6b90*/  @!P0 SYNCS.PHASECHK.TRANS64 P0, [R9+URZ], R4 ;  /* 0x00000004090085a7 */ /* 0x000e64000800007f */
[----:B-1----:R-:W-:Y:S05]  /*6ba0*/  @!P0 BRA `(.L_x_100) ;  /* 0xfffffffc00f08947 */ /* 0x002fea000383ffff */
[----:B------:R-:W-:Y:S05]  /*6bb0*/  BRA `(.L_x_154) ;  /* 0xffffffe800a87947 */ /* 0x000fea000383ffff */
.L_x_101:
[----:B0-----:R0:W1:Y:S02]  /*6bc0*/  SYNCS.PHASECHK.TRANS64.TRYWAIT P0, [R8+URZ], R5 ;  /* 0x00000005080075a7 */ /* 0x001064000800017f */
[----:B-1----:R-:W-:Y:S05]  /*6bd0*/  @!P0 NANOSLEEP.SYNCS 0x989680 ;  /* 0x009896800000895d */ /* 0x002fea0003900000 */
[----:B------:R-:W1:Y:S02]  /*6be0*/  @!P0 SYNCS.PHASECHK.TRANS64 P0, [R8+URZ], R5 ;  /* 0x00000005080085a7 */ /* 0x000e64000800007f */
[----:B-1----:R-:W-:Y:S05]  /*6bf0*/  @!P0 BRA `(.L_x_101) ;  /* 0xfffffffc00f08947 */ /* 0x002fea000383ffff */
[----:B------:R-:W-:Y:S05]  /*6c00*/  BRA `(.L_x_155) ;  /* 0xffffffe800b87947 */ /* 0x000fea000383ffff */
.L_x_102:
[----:B0-----:R0:W1:Y:S02]  /*6c10*/  SYNCS.PHASECHK.TRANS64.TRYWAIT P0, [R9+URZ], R4 ;  /* 0x00000004090075a7 */ /* 0x001064000800017f */
[----:B-1----:R-:W-:Y:S05]  /*6c20*/  @!P0 NANOSLEEP.SYNCS 0x989680 ;  /* 0x009896800000895d */ /* 0x002fea0003900000 */
[----:B------:R-:W1:Y:S02]  /*6c30*/  @!P0 SYNCS.PHASECHK.TRANS64 P0, [R9+URZ], R4 ;  /* 0x00000004090085a7 */ /* 0x000e64000800007f */
[----:B-1----:R-:W-:Y:S05]  /*6c40*/  @!P0 BRA `(.L_x_102) ;  /* 0xfffffffc00f08947 */ /* 0x002fea000383ffff */
[----:B------:R-:W-:Y:S05]  /*6c50*/  BRA `(.L_x_156) ;  /* 0xffffffe800c87947 */ /* 0x000fea000383ffff */
.L_x_103:
[----:B0-----:R0:W1:Y:S02]  /*6c60*/  SYNCS.PHASECHK.TRANS64.TRYWAIT P0, [R8+URZ], R5 ;  /* 0x00000005080075a7 */ /* 0x001064000800017f */
[----:B-1----:R-:W-:Y:S05]  /*6c70*/  @!P0 NANOSLEEP.SYNCS 0x989680 ;  /* 0x009896800000895d */ /* 0x002fea0003900000 */
[----:B------:R-:W1:Y:S02]  /*6c80*/  @!P0 SYNCS.PHASECHK.TRANS64 P0, [R8+URZ], R5 ;  /* 0x00000005080085a7 */ /* 0x000e64000800007f */
[----:B-1----:R-:W-:Y:S05]  /*6c90*/  @!P0 BRA `(.L_x_103) ;  /* 0xfffffffc00f08947 */ /* 0x002fea000383ffff */
[----:B------:R-:W-:Y:S05]  /*6ca0*/  BRA `(.L_x_157) ;  /* 0xffffffe800d87947 */ /* 0x000fea000383ffff */
.L_x_104:
[----:B0-----:R0:W1:Y:S02]  /*6cb0*/  SYNCS.PHASECHK.TRANS64.TRYWAIT P0, [R9+URZ], R4 ;  /* 0x00000004090075a7 */ /* 0x001064000800017f */
[----:B-1----:R-:W-:Y:S05]  /*6cc0*/  @!P0 NANOSLEEP.SYNCS 0x989680 ;  /* 0x009896800000895d */ /* 0x002fea0003900000 */
[----:B------:R-:W1:Y:S02]  /*6cd0*/  @!P0 SYNCS.PHASECHK.TRANS64 P0, [R9+URZ], R4 ;  /* 0x00000004090085a7 */ /* 0x000e64000800007f */
[----:B-1----:R-:W-:Y:S05]  /*6ce0*/  @!P0 BRA `(.L_x_104) ;  /* 0xfffffffc00f08947 */ /* 0x002fea000383ffff */
[----:B------:R-:W-:Y:S05]  /*6cf0*/  BRA `(.L_x_158) ;  /* 0xffffffe800e87947 */ /* 0x000fea000383ffff */
.L_x_105:
[----:B0-----:R0:W1:Y:S02]  /*6d00*/  SYNCS.PHASECHK.TRANS64.TRYWAIT P0, [R8+URZ], R5 ;  /* 0x00000005080075a7 */ /* 0x001064000800017f */
[----:B-1----:R-:W-:Y:S05]  /*6d10*/  @!P0 NANOSLEEP.SYNCS 0x989680 ;  /* 0x009896800000895d */ /* 0x002fea0003900000 */
[----:B------:R-:W1:Y:S02]  /*6d20*/  @!P0 SYNCS.PHASECHK.TRANS64 P0, [R8+URZ], R5 ;  /* 0x00000005080085a7 */ /* 0x000e64000800007f */
[----:B-1----:R-:W-:Y:S05]  /*6d30*/  @!P0 BRA `(.L_x_105) ;  /* 0xfffffffc00f08947 */ /* 0x002fea000383ffff */
[----:B------:R-:W-:Y:S05]  /*6d40*/  BRA `(.L_x_159) ;  /* 0xffffffe800f87947 */ /* 0x000fea000383ffff */
.L_x_106:
[----:B0-----:R0:W1:Y:S02]  /*6d50*/  SYNCS.PHASECHK.TRANS64.TRYWAIT P0, [R9+URZ], R4 ;  /* 0x00000004090075a7 */ /* 0x001064000800017f */
[----:B-1----:R-:W-:Y:S05]  /*6d60*/  @!P0 NANOSLEEP.SYNCS 0x989680 ;  /* 0x009896800000895d */ /* 0x002fea0003900000 */
[----:B------:R-:W1:Y:S02]  /*6d70*/  @!P0 SYNCS.PHASECHK.TRANS64 P0, [R9+URZ], R4 ;  /* 0x00000004090085a7 */ /* 0x000e64000800007f */
[----:B-1----:R-:W-:Y:S05]  /*6d80*/  @!P0 BRA `(.L_x_106) ;  /* 0xfffffffc00f08947 */ /* 0x002fea000383ffff */
[----:B------:R-:W-:Y:S05]  /*6d90*/  BRA `(.L_x_160) ;  /* 0xffffffec00087947 */ /* 0x000fea000383ffff */
.L_x_107:
[----:B0-----:R0:W1:Y:S02]  /*6da0*/  SYNCS.PHASECHK.TRANS64.TRYWAIT P0, [R8+URZ], R5 ;  /* 0x00000005080075a7 */ /* 0x001064000800017f */
[----:B-1----:R-:W-:Y:S05]  /*6db0*/  @!P0 NANOSLEEP.SYNCS 0x989680 ;  /* 0x009896800000895d */ /* 0x002fea0003900000 */
[----:B------:R-:W1:Y:S02]  /*6dc0*/  @!P0 SYNCS.PHASECHK.TRANS64 P0, [R8+URZ], R5 ;  /* 0x00000005080085a7 */ /* 0x000e64000800007f */
[----:B-1----:R-:W-:Y:S05]  /*6dd0*/  @!P0 BRA `(.L_x_107) ;  /* 0xfffffffc00f08947 */ /* 0x002fea000383ffff */
[----:B------:R-:W-:Y:S05]  /*6de0*/  BRA `(.L_x_161) ;  /* 0xffffffec00187947 */ /* 0x000fea000383ffff */
.L_x_108:
[----:B0-----:R0:W1:Y:S02]  /*6df0*/  SYNCS.PHASECHK.TRANS64.TRYWAIT P0, [R9+URZ], R4 ;  /* 0x00000004090075a7 */ /* 0x001064000800017f */
[----:B-1----:R-:W-:Y:S05]  /*6e00*/  @!P0 NANOSLEEP.SYNCS 0x989680 ;  /* 0x009896800000895d */ /* 0x002fea0003900000 */
[----:B------:R-:W1:Y:S02]  /*6e10*/  @!P0 SYNCS.PHASECHK.TRANS64 P0, [R9+URZ], R4 ;  /* 0x00000004090085a7 */ /* 0x000e64000800007f */
[----:B-1----:R-:W-:Y:S05]  /*6e20*/  @!P0 BRA `(.L_x_108) ;  /* 0xfffffffc00f08947 */ /* 0x002fea000383ffff */
[----:B------:R-:W-:Y:S05]  /*6e30*/  BRA `(.L_x_162) ;  /* 0xffffffec00287947 */ /* 0x000fea000383ffff */
.L_x_109:
[----:B0-----:R0:W1:Y:S02]  /*6e40*/  SYNCS.PHASECHK.TRANS64.TRYWAIT P0, [R8+URZ], R5 ;  /* 0x00000005080075a7 */ /* 0x001064000800017f */
[----:B-1----:R-:W-:Y:S05]  /*6e50*/  @!P0 NANOSLEEP.SYNCS 0x989680 ;  /* 0x009896800000895d */ /* 0x002fea0003900000 */
[----:B------:R-:W1:Y:S02]  /*6e60*/  @!P0 SYNCS.PHASECHK.TRANS64 P0, [R8+URZ], R5 ;  /* 0x00000005080085a7 */ /* 0x000e64000800007f */
[----:B-1----:R-:W-:Y:S05]  /*6e70*/  @!P0 BRA `(.L_x_109) ;  /* 0xfffffffc00f08947 */ /* 0x002fea000383ffff */
[----:B------:R-:W-:Y:S05]  /*6e80*/  BRA `(.L_x_163) ;  /* 0xffffffec00387947 */ /* 0x000fea000383ffff */
.L_x_110:
[----:B0-----:R0:W1:Y:S02]  /*6e90*/  SYNCS.PHASECHK.TRANS64.TRYWAIT P0, [R9+URZ], R4 ;  /* 0x00000004090075a7 */ /* 0x001064000800017f */
[----:B-1----:R-:W-:Y:S05]  /*6ea0*/  @!P0 NANOSLEEP.SYNCS 0x989680 ;  /* 0x009896800000895d */ /* 0x002fea0003900000 */
[----:B------:R-:W1:Y:S02]  /*6eb0*/  @!P0 SYNCS.PHASECHK.TRANS64 P0, [R9+URZ], R4 ;  /* 0x00000004090085a7 */ /* 0x000e64000800007f */
[----:B-1----:R-:W-:Y:S05]  /*6ec0*/  @!P0 BRA `(.L_x_110) ;  /* 0xfffffffc00f08947 */ /* 0x002fea000383ffff */
[----:B------:R-:W-:Y:S05]  /*6ed0*/  BRA `(.L_x_164) ;  /* 0xffffffec00487947 */ /* 0x000fea000383ffff */
.L_x_111:
[----:B0-----:R0:W1:Y:S02]  /*6ee0*/  SYNCS.PHASECHK.TRANS64.TRYWAIT P0, [R8+URZ], R5 ;  /* 0x00000005080075a7 */ /* 0x001064000800017f */
[----:B-1----:R-:W-:Y:S05]  /*6ef0*/  @!P0 NANOSLEEP.SYNCS 0x989680 ;  /* 0x009896800000895d */ /* 0x002fea0003900000 */
[----:B------:R-:W1:Y:S02]  /*6f00*/  @!P0 SYNCS.PHASECHK.TRANS64 P0, [R8+URZ], R5 ;  /* 0x00000005080085a7 */ /* 0x000e64000800007f */
[----:B-1----:R-:W-:Y:S05]  /*6f10*/  @!P0 BRA `(.L_x_111) ;  /* 0xfffffffc00f08947 */ /* 0x002fea000383ffff */
[----:B------:R-:W-:Y:S05]  /*6f20*/  BRA `(.L_x_165) ;  /* 0xffffffec00587947 */ /* 0x000fea000383ffff */
.L_x_112:
[----:B0-----:R0:W1:Y:S02]  /*6f30*/  SYNCS.PHASECHK.TRANS64.TRYWAIT P0, [R9+URZ], R4 ;  /* 0x00000004090075a7 */ /* 0x001064000800017f */
[----:B-1----:R-:W-:Y:S05]  /*6f40*/  @!P0 NANOSLEEP.SYNCS 0x989680 ;  /* 0x009896800000895d */ /* 0x002fea0003900000 */
[----:B------:R-:W1:Y:S02]  /*6f50*/  @!P0 SYNCS.PHASECHK.TRANS64 P0, [R9+URZ], R4 ;  /* 0x00000004090085a7 */ /* 0x000e64000800007f */
[----:B-1----:R-:W-:Y:S05]  /*6f60*/  @!P0 BRA `(.L_x_112) ;  /* 0xfffffffc00f08947 */ /* 0x002fea000383ffff */
[----:B------:R-:W-:Y:S05]  /*6f70*/  BRA `(.L_x_166) ;  /* 0xffffffec00687947 */ /* 0x000fea000383ffff */
.L_x_113:
[----:B0-----:R0:W1:Y:S02]  /*6f80*/  SYNCS.PHASECHK.TRANS64.TRYWAIT P0, [R8+URZ], R5 ;  /* 0x00000005080075a7 */ /* 0x001064000800017f */
[----:B-1----:R-:W-:Y:S05]  /*6f90*/  @!P0 NANOSLEEP.SYNCS 0x989680 ;  /* 0x009896800000895d */ /* 0x002fea0003900000 */
[----:B------:R-:W1:Y:S02]  /*6fa0*/  @!P0 SYNCS.PHASECHK.TRANS64 P0, [R8+URZ], R5 ;  /* 0x00000005080085a7 */ /* 0x000e64000800007f */
[----:B-1----:R-:W-:Y:S05]  /*6fb0*/  @!P0 BRA `(.L_x_113) ;  /* 0xfffffffc00f08947 */ /* 0x002fea000383ffff */
[----:B------:R-:W-:Y:S05]  /*6fc0*/  BRA `(.L_x_167) ;  /* 0xffffffec00787947 */ /* 0x000fea000383ffff */
.L_x_114:
[----:B0-----:R0:W1:Y:S02]  /*6fd0*/  SYNCS.PHASECHK.TRANS64.TRYWAIT P0, [R9+URZ], R4 ;  /* 0x00000004090075a7 */ /* 0x001064000800017f */
[----:B-1----:R-:W-:Y:S05]  /*6fe0*/  @!P0 NANOSLEEP.SYNCS 0x989680 ;  /* 0x009896800000895d */ /* 0x002fea0003900000 */
[----:B------:R-:W1:Y:S02]  /*6ff0*/  @!P0 SYNCS.PHASECHK.TRANS64 P0, [R9+URZ], R4 ;  /* 0x00000004090085a7 */ /* 0x000e64000800007f */
[----:B-1----:R-:W-:Y:S05]  /*7000*/  @!P0 BRA `(.L_x_114) ;  /* 0xfffffffc00f08947 */ /* 0x002fea000383ffff */
[----:B------:R-:W-:Y:S05]  /*7010*/  BRA `(.L_x_168) ;  /* 0xffffffec00887947 */ /* 0x000fea000383ffff */
.L_x_115:
[----:B0-----:R0:W1:Y:S02]  /*7020*/  SYNCS.PHASECHK.TRANS64.TRYWAIT P0, [R8+URZ], R5 ;  /* 0x00000005080075a7 */ /* 0x001064000800017f */
[----:B-1----:R-:W-:Y:S05]  /*7030*/  @!P0 NANOSLEEP.SYNCS 0x989680 ;  /* 0x009896800000895d */ /* 0x002fea0003900000 */
[----:B------:R-:W1:Y:S02]  /*7040*/  @!P0 SYNCS.PHASECHK.TRANS64 P0, [R8+URZ], R5 ;  /* 0x00000005080085a7 */ /* 0x000e64000800007f */
[----:B-1----:R-:W-:Y:S05]  /*7050*/  @!P0 BRA `(.L_x_115) ;  /* 0xfffffffc00f08947 */ /* 0x002fea000383ffff */
[----:B------:R-:W-:Y:S05]  /*7060*/  BRA `(.L_x_169) ;  /* 0xffffffec00987947 */ /* 0x000fea000383ffff */
.L_x_116:
[----:B0-----:R0:W1:Y:S02]  /*7070*/  SYNCS.PHASECHK.TRANS64.TRYWAIT P0, [R9+URZ], R4 ;  /* 0x00000004090075a7 */ /* 0x001064000800017f */
[----:B-1----:R-:W-:Y:S05]  /*7080*/  @!P0 NANOSLEEP.SYNCS 0x989680 ;  /* 0x009896800000895d */ /* 0x002fea0003900000 */
[----:B------:R-:W1:Y:S02]  /*7090*/  @!P0 SYNCS.PHASECHK.TRANS64 P0, [R9+URZ], R4 ;  /* 0x00000004090085a7 */ /* 0x000e64000800007f */
[----:B-1----:R-:W-:Y:S05]  /*70a0*/  @!P0 BRA `(.L_x_116) ;  /* 0xfffffffc00f08947 */ /* 0x002fea000383ffff */
[----:B------:R-:W-:Y:S05]  /*70b0*/  BRA `(.L_x_170) ;  /* 0xffffffec00a87947 */ /* 0x000fea000383ffff */
.L_x_117:
[----:B0-----:R0:W1:Y:S02]  /*70c0*/  SYNCS.PHASECHK.TRANS64.TRYWAIT P0, [R8+URZ], R5 ;  /* 0x00000005080075a7 */ /* 0x001064000800017f */
[----:B-1----:R-:W-:Y:S05]  /*70d0*/  @!P0 NANOSLEEP.SYNCS 0x989680 ;  /* 0x009896800000895d */ /* 0x002fea0003900000 */
[----:B------:R-:W1:Y:S02]  /*70e0*/  @!P0 SYNCS.PHASECHK.TRANS64 P0, [R8+URZ], R5 ;  /* 0x00000005080085a7 */ /* 0x000e64000800007f */
[----:B-1----:R-:W-:Y:S05]  /*70f0*/  @!P0 BRA `(.L_x_117) ;  /* 0xfffffffc00f08947 */ /* 0x002fea000383ffff */
[----:B------:R-:W-:Y:S05]  /*7100*/  BRA `(.L_x_171) ;  /* 0xffffffec00b87947 */ /* 0x000fea000383ffff */
.L_x_118:
[----:B-1----:R1:W2:Y:S02]  /*7110*/  SYNCS.PHASECHK.TRANS64.TRYWAIT P0, [R11+URZ], R6 ;  /* 0x000000060b0075a7 */ /* 0x0022a4000800017f */
[----:B--2---:R-:W-:Y:S05]  /*7120*/  @!P0 NANOSLEEP.SYNCS 0x989680 ;  /* 0x009896800000895d */ /* 0x004fea0003900000 */
[----:B------:R-:W2:Y:S02]  /*7130*/  @!P0 SYNCS.PHASECHK.TRANS64 P0, [R11+URZ], R6 ;  /* 0x000000060b0085a7 */ /* 0x000ea4000800007f */
[----:B--2---:R-:W-:Y:S05]  /*7140*/  @!P0 BRA `(.L_x_118) ;  /* 0xfffffffc00f08947 */ /* 0x004fea000383ffff */
[----:B------:R-:W-:Y:S05]  /*7150*/  BRA `(.L_x_172) ;  /* 0xffffffec00c07947 */ /* 0x000fea000383ffff */
.L_x_173:
[----:B------:R-:W-:-:S00]  /*7160*/  BRA `(.L_x_173) ;  /* 0xfffffffc00fc7947 */ /* 0x000fc0000383ffff */
[----:B------:R-:W-:-:S00]  /*7170*/  NOP ;  /* 0x0000000000007918 */ /* 0x000fc00000000000 */
        /* <DEDUP_REMOVED lines=8> */
.L_x_174:


//--------------------- .nv.global.init           --------------------------
	.section	.nv.global.init,"aw",@progbits
.nv.global.init:
	.type		$str$22,@object
	.size		$str$22,($str$23 - $str$22)
$str$22:
        /*0000*/ 	.byte	0x6b, 0x5f, 0x74, 0x69, 0x6c, 0x65, 0x5f, 0x63, 0x6f, 0x75, 0x6e, 0x74, 0x20, 0x3e, 0x3d, 0x20
        /*0010*/ 	.byte	0x31, 0x00
	.type		$str$23,@object
	.size		$str$23,(__unnamed_1 - $str$23)
$str$23:
        /*0012*/ 	.byte	0x2f, 0x74, 0x6d, 0x70, 0x2f, 0x63, 0x75, 0x74, 0x6c, 0x61, 0x73, 0x73, 0x5f, 0x73, 0x77, 0x65
        /*0022*/ 	.byte	0x65, 0x70, 0x5f, 0x73, 0x72, 0x63, 0x2f, 0x69, 0x6e, 0x63, 0x6c, 0x75, 0x64, 0x65, 0x2f, 0x63
        /*0032*/ 	.byte	0x75, 0x74, 0x6c, 0x61, 0x73, 0x73, 0x2f, 0x67, 0x65, 0x6d, 0x6d, 0x2f, 0x63, 0x6f, 0x6c, 0x6c
        /*0042*/ 	.byte	0x65, 0x63, 0x74, 0x69, 0x76, 0x65, 0x2f, 0x73, 0x6d, 0x39, 0x30, 0x5f, 0x6d, 0x6d, 0x61, 0x5f
        /*0052*/ 	.byte	0x74, 0x6d, 0x61, 0x5f, 0x67, 0x6d, 0x6d, 0x61, 0x5f, 0x73, 0x73, 0x5f, 0x77, 0x61, 0x72, 0x70
        /*0062*/ 	.byte	0x73, 0x70, 0x65, 0x63, 0x69, 0x61, 0x6c, 0x69, 0x7a, 0x65, 0x64, 0x2e, 0x68, 0x70, 0x70, 0x00
	.type		__unnamed_1,@object
	.size		__unnamed_1,(.L_0 - __unnamed_1)
__unnamed_1:
        /*0072*/ 	.byte	0x76, 0x6f, 0x69, 0x64, 0x20, 0x63, 0x75, 0x74, 0x6c, 0x61, 0x73, 0x73, 0x3a, 0x3a, 0x67, 0x65
        /* <DEDUP_REMOVED lines=180> */
        /*0bc2*/ 	.byte	0x65, 0x6e, 0x74, 0x69, 0x74, 0x79, 0x5d, 0x00
.L_0:


//--------------------- .nv.shared._ZN7cutlass13device_kernelINS_4gemm6kernel13GemmUniversalIN4cute5tupleIJiiiiEEENS1_10collective13CollectiveMmaINS1_34MainloopSm90TmaGmmaWarpSpecializedILi45ENS5_IJNS4_1CILi2EEENSA_ILi1EEESC_EEENS1_32KernelTmaWarpSpecializedPingpongEEENS5_IJNSA_ILi64EEENSA_ILi16EEENSA_ILi32EEEEEENS_10bfloat16_tENS5_IJlSC_lEEESK_SL_NS4_8TiledMMAINS4_8MMA_AtomIJNS4_4SM904GMMA27MMA_64x16x16_F32BF16BF16_SSILNSP_5MajorE0ELSR_0ELNSP_7ScaleInE1ELSS_1EEEEEENS4_6LayoutINS5_IJSC_SC_SC_EEENS5_IJNSA_ILi0EEESX_SX_EEEEENS5_IJNS4_10UnderscoreES10_S10_EEEEENS4_13SM90_TMA_LOADENS4_14ComposedLayoutINS4_7SwizzleILi2ELi4ELi3EEENS4_18smem_ptr_flag_bitsILi16EEENSV_INS5_IJNSA_ILi8EEESI_EEENS5_IJSI_SC_EEEEEEEvNS4_8identityENS4_23SM90_TMA_LOAD_MULTICASTES1D_vS1E_EENS_8epilogue10collective6detail29Sm90TmaWarpSpecializedAdapterINS1I_15DefaultEpilogueISK_SL_SL_NS1H_6thread17LinearCombinationISK_Li1EffLNS1M_9ScaleType4KindE0ELNS_15FloatRoundStyleE2ESK_EENS1_15EpilogueDefaultEEEEEvvEEEEvNT_6ParamsE --------------------------
	.section	.nv.shared._ZN7cutlass13device_kernelINS_4gemm6kernel13GemmUniversalIN4cute5tupleIJiiiiEEENS1_10collective13CollectiveMmaINS1_34MainloopSm90TmaGmmaWarpSpecializedILi45ENS5_IJNS4_1CILi2EEENSA_ILi1EEESC_EEENS1_32KernelTmaWarpSpecializedPingpongEEENS5_IJNSA_ILi64EEENSA_ILi16EEENSA_ILi32EEEEEENS_10bfloat16_tENS5_IJlSC_lEEESK_SL_NS4_8TiledMMAINS4_8MMA_AtomIJNS4_4SM904GMMA27MMA_64x16x16_F32BF16BF16_SSILNSP_5MajorE0ELSR_0ELNSP_7ScaleInE1ELSS_1EEEEEENS4_6LayoutINS5_IJSC_SC_SC_EEENS5_IJNSA_ILi0EEESX_SX_EEEEENS5_IJNS4_10UnderscoreES10_S10_EEEEENS4_13SM90_TMA_LOADENS4_14ComposedLayoutINS4_7SwizzleILi2ELi4ELi3EEENS4_18smem_ptr_flag_bitsILi16EEENSV_INS5_IJNSA_ILi8EEESI_EEENS5_IJSI_SC_EEEEEEEvNS4_8identityENS4_23SM90_TMA_LOAD_MULTICASTES1D_vS1E_EENS_8epilogue10collective6detail29Sm90TmaWarpSpecializedAdapterINS1I_15DefaultEpilogueISK_SL_SL_NS1H_6thread17LinearCombinationISK_Li1EffLNS1M_9ScaleType4KindE0ELNS_15FloatRoundStyleE2ESK_EENS1_15EpilogueDefaultEEEEEvvEEEEvNT_6ParamsE,"aw",@nobits
	.sectionflags	@""
	.align	16
	.zero		1024


//--------------------- .nv.shared.reserved.0     --------------------------
	.section	.nv.shared.reserved.0,"aw",@nobits
	.weak		__nv_reservedSMEM_offset_0_alias
	.size		__nv_reservedSMEM_offset_0_alias, 0, 0
	.other		__nv_reservedSMEM_offset_0_alias,@"STO_CUDA_RESERVED_SHARED STV_DEFAULT"
__nv_reservedSMEM_offset_0_alias:
	.zero		0


//--------------------- .nv.global                --------------------------
	.section	.nv.global,"aw",@nobits
.nv.global:
	.type		_ZN39_INTERNAL_442152df_4_k_cu_0290309b_57574cute1_E,@object
	.size		_ZN39_INTERNAL_442152df_4_k_cu_0290309b_57574cute1_E,(_ZN39_INTERNAL_442152df_4_k_cu_0290309b_57574cuda3std3__45__cpo6cbeginE - _ZN39_INTERNAL_442152df_4_k_cu_0290309b_57574cute1_E)
_ZN39_INTERNAL_442152df_4_k_cu_0290309b_57574cute1_E:
	.zero		1
	.type		_ZN39_INTERNAL_442152df_4_k_cu_0290309b_57574cuda3std3__45__cpo6cbeginE,@object
	.size		_ZN39_INTERNAL_442152df_4_k_cu_0290309b_57574cuda3std3__45__cpo6cbeginE,(_ZN39_INTERNAL_442152df_4_k_cu_0290309b_57574cuda3std3__48in_placeE - _ZN39_INTERNAL_442152df_4_k_cu_0290309b_57574cuda3std3__45__cpo6cbeginE)
_ZN39_INTERNAL_442152df_4_k_cu_0290309b_57574cuda3std3__45__cpo6cbeginE:
	.zero		1
	.type		_ZN39_INTERNAL_442152df_4_k_cu_0290309b_57574cuda3std3__48in_placeE,@object
	.size		_ZN39_INTERNAL_442152df_4_k_cu_0290309b_57574cuda3std3__48in_placeE,(_ZN39_INTERNAL_442152df_4_k_cu_0290309b_57574cuda3std6ranges3__45__cpo9iter_moveE - _ZN39_INTERNAL_442152df_4_k_cu_0290309b_57574cuda3std3__48in_placeE)
_ZN39_INTERNAL_442152df_4_k_cu_0290309b_57574cuda3std3__48in_placeE:
	.zero		1
	.type		_ZN39_INTERNAL_442152df_4_k_cu_0290309b_57574cuda3std6ranges3__45__cpo9iter_moveE,@object
	.size		_ZN39_INTERNAL_442152df_4_k_cu_0290309b_57574cuda3std6ranges3__45__cpo9iter_moveE,(_ZN39_INTERNAL_442152df_4_k_cu_0290309b_57574cuda3std3__45__cpo5beginE - _ZN39_INTERNAL_442152df_4_k_cu_0290309b_57574cuda3std6ranges3__45__cpo9iter_moveE)
_ZN39_INTERNAL_442152df_4_k_cu_0290309b_57574cuda3std6ranges3__45__cpo9iter_moveE:
	.zero		1
	.type		_ZN39_INTERNAL_442152df_4_k_cu_0290309b_57574cuda3std3__45__cpo5beginE,@object
	.size		_ZN39_INTERNAL_442152df_4_k_cu_0290309b_57574cuda3std3__45__cpo5beginE,(_ZN39_INTERNAL_442152df_4_k_cu_0290309b_57574cuda3std3__441_GLOBAL__N__442152df_4_k_cu_0290309b_57576ignoreE - _ZN39_INTERNAL_442152df_4_k_cu_0290309b_57574cuda3std3__45__cpo5beginE)
_ZN39_INTERNAL_442152df_4_k_cu_0290309b_57574cuda3std3__45__cpo5beginE:
	.zero		1
	.type		_ZN39_INTERNAL_442152df_4_k_cu_0290309b_57574cuda3std3__441_GLOBAL__N__442152df_4_k_cu_0290309b_57576ignoreE,@object
	.size		_ZN39_INTERNAL_442152df_4_k_cu_0290309b_57574cuda3std3__441_GLOBAL__N__442152df_4_k_cu_0290309b_57576ignoreE,(_ZN39_INTERNAL_442152df_4_k_cu_0290309b_57574cute7productE - _ZN39_INTERNAL_442152df_4_k_cu_0290309b_57574cuda3std3__441_GLOBAL__N__442152df_4_k_cu_0290309b_57576ignoreE)
_ZN39_INTERNAL_442152df_4_k_cu_0290309b_57574cuda3std3__441_GLOBAL__N__442152df_4_k_cu_0290309b_57576ignoreE:
	.zero		1
	.type		_ZN39_INTERNAL_442152df_4_k_cu_0290309b_57574cute7productE,@object
	.size		_ZN39_INTERNAL_442152df_4_k_cu_0290309b_57574cute7productE,(_ZN39_INTERNAL_442152df_4_k_cu_0290309b_57574cuda3std3__45__cpo3endE - _ZN39_INTERNAL_442152df_4_k_cu_0290309b_57574cute7productE)
_ZN39_INTERNAL_442152df_4_k_cu_0290309b_57574cute7productE:
	.zero		1
	.type		_ZN39_INTERNAL_442152df_4_k_cu_0290309b_57574cuda3std3__45__cpo3endE,@object
	.size		_ZN39_INTERNAL_442152df_4_k_cu_0290309b_57574cuda3std3__45__cpo3endE,(_ZN39_INTERNAL_442152df_4_k_cu_0290309b_57574cuda3std3__419piecewise_constructE - _ZN39_INTERNAL_442152df_4_k_cu_0290309b_57574cuda3std3__45__cpo3endE)
_ZN39_INTERNAL_442152df_4_k_cu_0290309b_57574cuda3std3__45__cpo3endE:
	.zero		1
	.type		_ZN39_INTERNAL_442152df_4_k_cu_0290309b_57574cuda3std3__419piecewise_constructE,@object
	.size		_ZN39_INTERNAL_442152df_4_k_cu_0290309b_57574cuda3std3__419piecewise_constructE,(_ZN39_INTERNAL_442152df_4_k_cu_0290309b_57574cuda3std3__45__cpo4cendE - _ZN39_INTERNAL_442152df_4_k_cu_0290309b_57574cuda3std3__419piecewise_constructE)
_ZN39_INTERNAL_442152df_4_k_cu_0290309b_57574cuda3std3__419piecewise_constructE:
	.zero		1
	.type		_ZN39_INTERNAL_442152df_4_k_cu_0290309b_57574cuda3std3__45__cpo4cendE,@object
	.size		_ZN39_INTERNAL_442152df_4_k_cu_0290309b_57574cuda3std3__45__cpo4cendE,(_ZN39_INTERNAL_442152df_4_k_cu_0290309b_57574cuda3std6ranges3__45__cpo4swapE - _ZN39_INTERNAL_442152df_4_k_cu_0290309b_57574cuda3std3__45__cpo4cendE)
_ZN39_INTERNAL_442152df_4_k_cu_0290309b_57574cuda3std3__45__cpo4cendE:
	.zero		1
	.type		_ZN39_INTERNAL_442152df_4_k_cu_0290309b_57574cuda3std6ranges3__45__cpo4swapE,@object
	.size		_ZN39_INTERNAL_442152df_4_k_cu_0290309b_57574cuda3std6ranges3__45__cpo4swapE,(.L_8 - _ZN39_INTERNAL_442152df_4_k_cu_0290309b_57574cuda3std6ranges3__45__cpo4swapE)
_ZN39_INTERNAL_442152df_4_k_cu_0290309b_57574cuda3std6ranges3__45__cpo4swapE:
	.zero		1
.L_8:


//--------------------- .nv.constant0._ZN7cutlass13device_kernelINS_4gemm6kernel13GemmUniversalIN4cute5tupleIJiiiiEEENS1_10collective13CollectiveMmaINS1_34MainloopSm90TmaGmmaWarpSpecializedILi45ENS5_IJNS4_1CILi2EEENSA_ILi1EEESC_EEENS1_32KernelTmaWarpSpecializedPingpongEEENS5_IJNSA_ILi64EEENSA_ILi16EEENSA_ILi32EEEEEENS_10bfloat16_tENS5_IJlSC_lEEESK_SL_NS4_8TiledMMAINS4_8MMA_AtomIJNS4_4SM904GMMA27MMA_64x16x16_F32BF16BF16_SSILNSP_5MajorE0ELSR_0ELNSP_7ScaleInE1ELSS_1EEEEEENS4_6LayoutINS5_IJSC_SC_SC_EEENS5_IJNSA_ILi0EEESX_SX_EEEEENS5_IJNS4_10UnderscoreES10_S10_EEEEENS4_13SM90_TMA_LOADENS4_14ComposedLayoutINS4_7SwizzleILi2ELi4ELi3EEENS4_18smem_ptr_flag_bitsILi16EEENSV_INS5_IJNSA_ILi8EEESI_EEENS5_IJSI_SC_EEEEEEEvNS4_8identityENS4_23SM90_TMA_LOAD_MULTICASTES1D_vS1E_EENS_8epilogue10collective6detail29Sm90TmaWarpSpecializedAdapterINS1I_15DefaultEpilogueISK_SL_SL_NS1H_6thread17LinearCombinationISK_Li1EffLNS1M_9ScaleType4KindE0ELNS_15FloatRoundStyleE2ESK_EENS1_15EpilogueDefaultEEEEEvvEEEEvNT_6ParamsE --------------------------
	.section	.nv.constant0._ZN7cutlass13device_kernelINS_4gemm6kernel13GemmUniversalIN4cute5tupleIJiiiiEEENS1_10collective13CollectiveMmaINS1_34MainloopSm90TmaGmmaWarpSpecializedILi45ENS5_IJNS4_1CILi2EEENSA_ILi1EEESC_EEENS1_32KernelTmaWarpSpecializedPingpongEEENS5_IJNSA_ILi64EEENSA_ILi16EEENSA_ILi32EEEEEENS_10bfloat16_tENS5_IJlSC_lEEESK_SL_NS4_8TiledMMAINS4_8MMA_AtomIJNS4_4SM904GMMA27MMA_64x16x16_F32BF16BF16_SSILNSP_5MajorE0ELSR_0ELNSP_7ScaleInE1ELSS_1EEEEEENS4_6LayoutINS5_IJSC_SC_SC_EEENS5_IJNSA_ILi0EEESX_SX_EEEEENS5_IJNS4_10UnderscoreES10_S10_EEEEENS4_13SM90_TMA_LOADENS4_14ComposedLayoutINS4_7SwizzleILi2ELi4ELi3EEENS4_18smem_ptr_flag_bitsILi16EEENSV_INS5_IJNSA_ILi8EEESI_EEENS5_IJSI_SC_EEEEEEEvNS4_8identityENS4_23SM90_TMA_LOAD_MULTICASTES1D_vS1E_EENS_8epilogue10collective6detail29Sm90TmaWarpSpecializedAdapterINS1I_15DefaultEpilogueISK_SL_SL_NS1H_6thread17LinearCombinationISK_Li1EffLNS1M_9ScaleType4KindE0ELNS_15FloatRoundStyleE2ESK_EENS1_15EpilogueDefaultEEEEEvvEEEEvNT_6ParamsE,"a",@progbits
	.sectionflags	@""
	.align	4
.nv.constant0._ZN7cutlass13device_kernelINS_4gemm6kernel13GemmUniversalIN4cute5tupleIJiiiiEEENS1_10collective13CollectiveMmaINS1_34MainloopSm90TmaGmmaWarpSpecializedILi45ENS5_IJNS4_1CILi2EEENSA_ILi1EEESC_EEENS1_32KernelTmaWarpSpecializedPingpongEEENS5_IJNSA_ILi64EEENSA_ILi16EEENSA_ILi32EEEEEENS_10bfloat16_tENS5_IJlSC_lEEESK_SL_NS4_8TiledMMAINS4_8MMA_AtomIJNS4_4SM904GMMA27MMA_64x16x16_F32BF16BF16_SSILNSP_5MajorE0ELSR_0ELNSP_7ScaleInE1ELSS_1EEEEEENS4_6LayoutINS5_IJSC_SC_SC_EEENS5_IJNSA_ILi0EEESX_SX_EEEEENS5_IJNS4_10UnderscoreES10_S10_EEEEENS4_13SM90_TMA_LOADENS4_14ComposedLayoutINS4_7SwizzleILi2ELi4ELi3EEENS4_18smem_ptr_flag_bitsILi16EEENSV_INS5_IJNSA_ILi8EEESI_EEENS5_IJSI_SC_EEEEEEEvNS4_8identityENS4_23SM90_TMA_LOAD_MULTICASTES1D_vS1E_EENS_8epilogue10collective6detail29Sm90TmaWarpSpecializedAdapterINS1I_15DefaultEpilogueISK_SL_SL_NS1H_6thread17LinearCombinationISK_Li1EffLNS1M_9ScaleType4KindE0ELNS_15FloatRoundStyleE2ESK_EENS1_15EpilogueDefaultEEEEEvvEEEEvNT_6ParamsE:
	.zero		1664


//--------------------- SYMBOLS --------------------------

	.type		.nv.reservedSmem.offset0,@object
	.size		.nv.reservedSmem.offset0,0x4
	.type		__assertfail,@function
